	.headerflags	@"EF_CUDA_TEXMODE_UNIFIED EF_CUDA_64BIT_ADDRESS EF_CUDA_ACCELERATORS EF_CUDA_SM90 EF_CUDA_VIRTUAL_SM(EF_CUDA_SM90)"
	.elftype	@"ET_EXEC"


//--------------------- .nv.info                  --------------------------
	.section	.nv.info,"",@"SHT_CUDA_INFO"
	.align	4


	//----- nvinfo : EIATTR_REGCOUNT
	.align		4
        /*0000*/ 	.byte	0x04, 0x2f
        /*0002*/ 	.short	(.L_2 - .L_1)
	.align		4
.L_1:
        /*0004*/ 	.word	index@(triton_red_fused_convolution_native_group_norm_16)
        /*0008*/ 	.word	0x00000037


	//----- nvinfo : EIATTR_MIN_STACK_SIZE
	.align		4
.L_2:
        /*000c*/ 	.byte	0x04, 0x12
        /*000e*/ 	.short	(.L_4 - .L_3)
	.align		4
.L_3:
        /*0010*/ 	.word	index@(triton_red_fused_convolution_native_group_norm_16)
        /*0014*/ 	.word	0x00000000


	//----- nvinfo : EIATTR_FRAME_SIZE
	.align		4
.L_4:
        /*0018*/ 	.byte	0x04, 0x11
        /*001a*/ 	.short	(.L_6 - .L_5)
	.align		4
.L_5:
        /*001c*/ 	.word	index@(triton_red_fused_convolution_native_group_norm_16)
        /*0020*/ 	.word	0x00000000


	//----- nvinfo : EIATTR_MIN_STACK_SIZE
	.align		4
.L_6:
        /*0024*/ 	.byte	0x04, 0x12
        /*0026*/ 	.short	(.L_8 - .L_7)
	.align		4
.L_7:
        /*0028*/ 	.word	index@(triton_red_fused_convolution_native_group_norm_16)
        /*002c*/ 	.word	0x00000000
.L_8:


//--------------------- .nv.info.triton_red_fused_convolution_native_group_norm_16 --------------------------
	.section	.nv.info.triton_red_fused_convolution_native_group_norm_16,"",@"SHT_CUDA_INFO"
	.sectionflags	@""
	.align	4


	//----- nvinfo : EIATTR_CUDA_API_VERSION
	.align		4
        /*0000*/ 	.byte	0x04, 0x37
        /*0002*/ 	.short	(.L_10 - .L_9)
.L_9:
        /*0004*/ 	.word	0x0000007c


	//----- nvinfo : EIATTR_KPARAM_INFO
	.align		4
.L_10:
        /*0008*/ 	.byte	0x04, 0x17
        /*000a*/ 	.short	(.L_12 - .L_11)
.L_11:
        /*000c*/ 	.word	0x00000000
        /*0010*/ 	.short	0x0005
        /*0012*/ 	.short	0x0024
        /*0014*/ 	.byte	0x00, 0xf0, 0x11, 0x00


	//----- nvinfo : EIATTR_KPARAM_INFO
	.align		4
.L_12:
        /*0018*/ 	.byte	0x04, 0x17
        /*001a*/ 	.short	(.L_14 - .L_13)
.L_13:
        /*001c*/ 	.word	0x00000000
        /*0020*/ 	.short	0x0004
        /*0022*/ 	.short	0x0020
        /*0024*/ 	.byte	0x00, 0xf0, 0x11, 0x00


	//----- nvinfo : EIATTR_KPARAM_INFO
	.align		4
.L_14:
        /*0028*/ 	.byte	0x04, 0x17
        /*002a*/ 	.short	(.L_16 - .L_15)
.L_15:
        /*002c*/ 	.word	0x00000000
        /*0030*/ 	.short	0x0003
        /*0032*/ 	.short	0x0018
        /*0034*/ 	.byte	0x00, 0xf4, 0x21, 0x00


	//----- nvinfo : EIATTR_KPARAM_INFO
	.align		4
.L_16:
        /*0038*/ 	.byte	0x04, 0x17
        /*003a*/ 	.short	(.L_18 - .L_17)
.L_17:
        /*003c*/ 	.word	0x00000000
        /*0040*/ 	.short	0x0002
        /*0042*/ 	.short	0x0010
        /*0044*/ 	.byte	0x00, 0xf4, 0x21, 0x00


	//----- nvinfo : EIATTR_KPARAM_INFO
	.align		4
.L_18:
        /*0048*/ 	.byte	0x04, 0x17
        /*004a*/ 	.short	(.L_20 - .L_19)
.L_19:
        /*004c*/ 	.word	0x00000000
        /*0050*/ 	.short	0x0001
        /*0052*/ 	.short	0x0008
        /*0054*/ 	.byte	0x00, 0xf4, 0x21, 0x00


	//----- nvinfo : EIATTR_KPARAM_INFO
	.align		4
.L_20:
        /*0058*/ 	.byte	0x04, 0x17
        /*005a*/ 	.short	(.L_22 - .L_21)
.L_21:
        /*005c*/ 	.word	0x00000000
        /*0060*/ 	.short	0x0000
        /*0062*/ 	.short	0x0000
        /*0064*/ 	.byte	0x00, 0xf4, 0x21, 0x00


	//----- nvinfo : EIATTR_SPARSE_MMA_MASK
	.align		4
.L_22:
        /*0068*/ 	.byte	0x03, 0x50
        /*006a*/ 	.short	0x0000


	//----- nvinfo : EIATTR_MAXREG_COUNT
	.align		4
        /*006c*/ 	.byte	0x03, 0x1b
        /*006e*/ 	.short	0x0080


	//----- nvinfo : EIATTR_COOP_GROUP_MASK_REGIDS
	.align		4
        /*0070*/ 	.byte	0x04, 0x29
        /*0072*/ 	.short	(.L_24 - .L_23)


	//   ....[0]....
.L_23:
        /*0074*/ 	.word	0xffffffff


	//   ....[1]....
        /*0078*/ 	.word	0xffffffff


	//   ....[2]....
        /*007c*/ 	.word	0xffffffff


	//   ....[3]....
        /*0080*/ 	.word	0xffffffff


	//   ....[4]....
        /*0084*/ 	.word	0xffffffff


	//   ....[5]....
        /*0088*/ 	.word	0xffffffff


	//   ....[6]....
        /*008c*/ 	.word	0xffffffff


	//   ....[7]....
        /*0090*/ 	.word	0xffffffff


	//   ....[8]....
        /*0094*/ 	.word	0xffffffff


	//   ....[9]....
        /*0098*/ 	.word	0xffffffff


	//   ....[10]....
        /*009c*/ 	.word	0xffffffff


	//   ....[11]....
        /*00a0*/ 	.word	0xffffffff


	//   ....[12]....
        /*00a4*/ 	.word	0xffffffff


	//   ....[13]....
        /*00a8*/ 	.word	0xffffffff


	//   ....[14]....
        /*00ac*/ 	.word	0xffffffff


	//   ....[15]....
        /*00b0*/ 	.word	0xffffffff


	//   ....[16]....
        /*00b4*/ 	.word	0xffffffff


	//   ....[17]....
        /*00b8*/ 	.word	0xffffffff


	//   ....[18]....
        /*00bc*/ 	.word	0xffffffff


	//   ....[19]....
        /*00c0*/ 	.word	0xffffffff


	//   ....[20]....
        /*00c4*/ 	.word	0xffffffff


	//   ....[21]....
        /*00c8*/ 	.word	0xffffffff


	//----- nvinfo : EIATTR_COOP_GROUP_INSTR_OFFSETS
	.align		4
.L_24:
        /*00cc*/ 	.byte	0x04, 0x28
        /*00ce*/ 	.short	(.L_26 - .L_25)


	//   ....[0]....
.L_25:
        /*00d0*/ 	.word	0x000010f0


	//   ....[1]....
        /*00d4*/ 	.word	0x00001180


	//   ....[2]....
        /*00d8*/ 	.word	0x00001260


	//   ....[3]....
        /*00dc*/ 	.word	0x000012a0


	//   ....[4]....
        /*00e0*/ 	.word	0x00001390


	//   ....[5]....
        /*00e4*/ 	.word	0x000013d0


	//   ....[6]....
        /*00e8*/ 	.word	0x000014e0


	//   ....[7]....
        /*00ec*/ 	.word	0x00001520


	//   ....[8]....
        /*00f0*/ 	.word	0x00001600


	//   ....[9]....
        /*00f4*/ 	.word	0x00001650


	//   ....[10]....
        /*00f8*/ 	.word	0x00001790


	//   ....[11]....
        /*00fc*/ 	.word	0x000017a0


	//   ....[12]....
        /*0100*/ 	.word	0x000017e0


	//   ....[13]....
        /*0104*/ 	.word	0x00001830


	//   ....[14]....
        /*0108*/ 	.word	0x00001900


	//   ....[15]....
        /*010c*/ 	.word	0x00001990


	//   ....[16]....
        /*0110*/ 	.word	0x000019b0


	//   ....[17]....
        /*0114*/ 	.word	0x00001a00


	//   ....[18]....
        /*0118*/ 	.word	0x00001ab0


	//   ....[19]....
        /*011c*/ 	.word	0x00001b00


	//   ....[20]....
        /*0120*/ 	.word	0x00001bd0


	//   ....[21]....
        /*0124*/ 	.word	0x00001c20


	//----- nvinfo : EIATTR_EXIT_INSTR_OFFSETS
	.align		4
.L_26:
        /*0128*/ 	.byte	0x04, 0x1c
        /*012a*/ 	.short	(.L_28 - .L_27)


	//   ....[0]....
.L_27:
        /*012c*/ 	.word	0x00001db0


	//   ....[1]....
        /*0130*/ 	.word	0x00001df0


	//----- nvinfo : EIATTR_REQNTID
	.align		4
.L_28:
        /*0134*/ 	.byte	0x04, 0x10
        /*0136*/ 	.short	(.L_30 - .L_29)
.L_29:
        /*0138*/ 	.word	0x00000200
        /*013c*/ 	.word	0x00000001
        /*0140*/ 	.word	0x00000001


	//----- nvinfo : EIATTR_CBANK_PARAM_SIZE
	.align		4
.L_30:
        /*0144*/ 	.byte	0x03, 0x19
        /*0146*/ 	.short	0x0028


	//----- nvinfo : EIATTR_PARAM_CBANK
	.align		4
        /*0148*/ 	.byte	0x04, 0x0a
        /*014a*/ 	.short	(.L_32 - .L_31)
	.align		4
.L_31:
        /*014c*/ 	.word	index@(.nv.constant0.triton_red_fused_convolution_native_group_norm_16)
        /*0150*/ 	.short	0x0210
        /*0152*/ 	.short	0x0028


	//----- nvinfo : EIATTR_SW_WAR
	.align		4
.L_32:
        /*0154*/ 	.byte	0x04, 0x36
        /*0156*/ 	.short	(.L_34 - .L_33)
.L_33:
        /*0158*/ 	.word	0x00000008
.L_34:


//--------------------- .nv.callgraph             --------------------------
	.section	.nv.callgraph,"",@"SHT_CUDA_CALLGRAPH"
	.align	4
	.sectionentsize	8
	.align		4
        /*0000*/ 	.word	0x00000000
	.align		4
        /*0004*/ 	.word	0xffffffff
	.align		4
        /*0008*/ 	.word	0x00000000
	.align		4
        /*000c*/ 	.word	0xfffffffe
	.align		4
        /*0010*/ 	.word	0x00000000
	.align		4
        /*0014*/ 	.word	0xfffffffd
	.align		4
        /*0018*/ 	.word	0x00000000
	.align		4
        /*001c*/ 	.word	0xfffffffc


//--------------------- .nv.constant4             --------------------------
	.section	.nv.constant4,"a",@progbits
	.align	8
	.align		8
.nv.constant4:
        /*0000*/ 	.dword	_$_str


//--------------------- .text.triton_red_fused_convolution_native_group_norm_16 --------------------------
	.section	.text.triton_red_fused_convolution_native_group_norm_16,"ax",@progbits
	.sectionflags	@"SHF_BARRIERS=1"
	.align	128
        .global         triton_red_fused_convolution_native_group_norm_16
        .type           triton_red_fused_convolution_native_group_norm_16,@function
        .size           triton_red_fused_convolution_native_group_norm_16,(.L_x_3 - triton_red_fused_convolution_native_group_norm_16)
        .other          triton_red_fused_convolution_native_group_norm_16,@"STO_CUDA_ENTRY STV_DEFAULT"
triton_red_fused_convolution_native_group_norm_16:
.text.triton_red_fused_convolution_native_group_norm_16:
[----:B------:R-:W0:Y:S02]  /*0000*/  LDC R1, c[0x0][0x28] ;  /* 0x00000a00ff017b82 */ /* 0x000e240000000800 */
[----:B------:R-:W1:Y:S01]  /*0010*/  S2R R0, SR_CTAID.X ;  /* 0x0000000000007919 */ /* 0x000e620000002500 */
[----:B------:R-:W2:Y:S01]  /*0020*/  LDC.64 R2, c[0x0][0x210] ;  /* 0x00008400ff027b82 */ /* 0x000ea20000000a00 */
[----:B------:R-:W-:Y:S01]  /*0030*/  UMOV UR4, 0x400 ;  /* 0x0000040000047882 */ /* 0x000fe20000000000 */
[----:B------:R-:W-:Y:S01]  /*0040*/  ULDC.64 UR6, c[0x0][0x220] ;  /* 0x0000880000067ab9 */ /* 0x000fe20000000a00 */
[----:B------:R-:W3:Y:S01]  /*0050*/  S2R R46, SR_TID.X ;  /* 0x00000000002e7919 */ /* 0x000ee20000002100 */
[----:B------:R-:W-:Y:S01]  /*0060*/  HFMA2.MMA R30, -RZ, RZ, 0, 0 ;  /* 0x00000000ff1e7435 */ /* 0x000fe200000001ff */
[----:B------:R-:W-:Y:S01]  /*0070*/  MOV R17, 0xfffff800 ;  /* 0xfffff80000117802 */ /* 0x000fe20000000f00 */
[----:B------:R-:W-:Y:S01]  /*0080*/  IMAD.MOV.U32 R19, RZ, RZ, RZ ;  /* 0x000000ffff137224 */ /* 0x000fe200078e00ff */
[----:B------:R-:W-:Y:S01]  /*0090*/  MOV R18, 0xffffffff ;  /* 0xffffffff00127802 */ /* 0x000fe20000000f00 */
[----:B------:R-:W4:Y:S01]  /*00a0*/  S2UR UR5, SR_CgaCtaId ;  /* 0x00000000000579c3 */ /* 0x000f220000008800 */
[----:B------:R-:W-:-:S02]  /*00b0*/  CS2R R20, SRZ ;  /* 0x0000000000147805 */ /* 0x000fc4000001ff00 */
[----:B------:R-:W-:Y:S02]  /*00c0*/  CS2R R22, SRZ ;  /* 0x0000000000167805 */ /* 0x000fe4000001ff00 */
[----:B------:R-:W-:Y:S02]  /*00d0*/  CS2R R24, SRZ ;  /* 0x0000000000187805 */ /* 0x000fe4000001ff00 */
[----:B------:R-:W-:Y:S02]  /*00e0*/  CS2R R26, SRZ ;  /* 0x00000000001a7805 */ /* 0x000fe4000001ff00 */
[----:B------:R-:W-:Y:S01]  /*00f0*/  CS2R R28, SRZ ;  /* 0x00000000001c7805 */ /* 0x000fe2000001ff00 */
[----:B------:R-:W-:Y:S01]  /*0100*/  ULDC.64 UR8, c[0x0][0x208] ;  /* 0x0000820000087ab9 */ /* 0x000fe20000000a00 */
[----:B-1----:R-:W-:Y:S01]  /*0110*/  SHF.R.S32.HI R7, RZ, 0x1f, R0 ;  /* 0x0000001fff077819 */ /* 0x002fe20000011400 */
[----:B----4-:R-:W-:-:S03]  /*0120*/  UPRMT UR4, UR5, 0x654, UR4 ;  /* 0x0000065405047896 */ /* 0x010fc60008000004 */
[----:B------:R-:W-:Y:S02]  /*0130*/  LEA.HI R7, R7, R0, RZ, 0x3 ;  /* 0x0000000007077211 */ /* 0x000fe400078f18ff */
[C---:B---3--:R-:W-:Y:S02]  /*0140*/  LOP3.LUT R47, R46.reuse, 0x1ff, RZ, 0xc0, !PT ;  /* 0x000001ff2e2f7812 */ /* 0x048fe400078ec0ff */
[----:B------:R-:W-:Y:S02]  /*0150*/  LOP3.LUT R7, R7, 0x3fffff8, RZ, 0xc0, !PT ;  /* 0x03fffff807077812 */ /* 0x000fe400078ec0ff */
[----:B------:R-:W-:Y:S02]  /*0160*/  SHF.L.U32 R8, R46, 0x2, RZ ;  /* 0x000000022e087819 */ /* 0x000fe400000006ff */
[----:B------:R-:W-:Y:S02]  /*0170*/  LOP3.LUT R14, R47, 0x600, RZ, 0xfc, !PT ;  /* 0x000006002f0e7812 */ /* 0x000fe400078efcff */
[----:B------:R-:W-:-:S02]  /*0180*/  IADD3 R7, -R7, R0, RZ ;  /* 0x0000000007077210 */ /* 0x000fc40007ffe1ff */
[C---:B------:R-:W-:Y:S02]  /*0190*/  LOP3.LUT R6, R47.reuse, 0x400, RZ, 0xfc, !PT ;  /* 0x000004002f067812 */ /* 0x040fe400078efcff */
[----:B------:R-:W-:Y:S02]  /*01a0*/  LOP3.LUT R16, R47, 0x200, RZ, 0xfc, !PT ;  /* 0x000002002f107812 */ /* 0x000fe400078efcff */
[----:B------:R-:W-:Y:S02]  /*01b0*/  LOP3.LUT R5, R8, 0x7fc, RZ, 0xc0, !PT ;  /* 0x000007fc08057812 */ /* 0x000fe400078ec0ff */
[----:B------:R-:W-:Y:S02]  /*01c0*/  SHF.R.U64 R14, R14, 0x8, RZ ;  /* 0x000000080e0e7819 */ /* 0x000fe400000012ff */
[----:B------:R-:W-:Y:S02]  /*01d0*/  SHF.L.U32 R7, R7, 0x6, RZ ;  /* 0x0000000607077819 */ /* 0x000fe400000006ff */
[----:B------:R-:W-:-:S02]  /*01e0*/  SHF.R.U64 R6, R6, 0x8, RZ ;  /* 0x0000000806067819 */ /* 0x000fc400000012ff */
[----:B------:R-:W-:Y:S02]  /*01f0*/  SHF.R.U64 R16, R16, 0x8, RZ ;  /* 0x0000000810107819 */ /* 0x000fe400000012ff */
[----:B------:R-:W-:Y:S02]  /*0200*/  SHF.R.U64 R4, R47, 0x8, RZ ;  /* 0x000000082f047819 */ /* 0x000fe400000012ff */
[----:B------:R-:W-:Y:S02]  /*0210*/  LEA R9, R0, R5, 0xe ;  /* 0x0000000500097211 */ /* 0x000fe400078e70ff */
[-C--:B------:R-:W-:Y:S02]  /*0220*/  LOP3.LUT R14, R14, R7.reuse, RZ, 0xfc, !PT ;  /* 0x000000070e0e7212 */ /* 0x080fe400078efcff */
[-C--:B------:R-:W-:Y:S01]  /*0230*/  LOP3.LUT R6, R6, R7.reuse, RZ, 0xfc, !PT ;  /* 0x0000000706067212 */ /* 0x080fe200078efcff */
[----:B--2---:R-:W-:Y:S01]  /*0240*/  IMAD.WIDE R2, R9, 0x4, R2 ;  /* 0x0000000409027825 */ /* 0x004fe200078e0202 */
[----:B------:R-:W-:-:S02]  /*0250*/  LOP3.LUT R16, R16, R7, RZ, 0xfc, !PT ;  /* 0x0000000710107212 */ /* 0x000fc400078efcff */
[----:B------:R-:W-:Y:S01]  /*0260*/  LOP3.LUT R4, R4, R7, RZ, 0xfc, !PT ;  /* 0x0000000704047212 */ /* 0x000fe200078efcff */
[----:B------:R-:W-:Y:S01]  /*0270*/  IMAD.MOV.U32 R42, RZ, RZ, R2 ;  /* 0x000000ffff2a7224 */ /* 0x000fe200078e0002 */
[----:B------:R-:W-:Y:S02]  /*0280*/  SHF.R.S32.HI R7, RZ, 0x1f, R7 ;  /* 0x0000001fff077819 */ /* 0x000fe40000011407 */
[----:B------:R-:W-:Y:S02]  /*0290*/  LEA R9, P0, R14, UR6, 0x2 ;  /* 0x000000060e097c11 */ /* 0x000fe4000f8010ff */
[----:B------:R-:W-:Y:S02]  /*02a0*/  LEA R10, P1, R6, UR6, 0x2 ;  /* 0x00000006060a7c11 */ /* 0x000fe4000f8210ff */
[----:B------:R-:W-:Y:S02]  /*02b0*/  LEA R11, P2, R16, UR6, 0x2 ;  /* 0x00000006100b7c11 */ /* 0x000fe4000f8410ff */
[----:B------:R-:W-:-:S02]  /*02c0*/  LEA R12, P3, R4, UR6, 0x2 ;  /* 0x00000006040c7c11 */ /* 0x000fc4000f8610ff */
[--C-:B------:R-:W-:Y:S02]  /*02d0*/  LEA.HI.X R14, R14, UR7, R7.reuse, 0x2, P0 ;  /* 0x000000070e0e7c11 */ /* 0x100fe400080f1407 */
[--C-:B------:R-:W-:Y:S02]  /*02e0*/  LEA.HI.X R13, R6, UR7, R7.reuse, 0x2, P1 ;  /* 0x00000007060d7c11 */ /* 0x100fe400088f1407 */
[--C-:B------:R-:W-:Y:S02]  /*02f0*/  LEA.HI.X R16, R16, UR7, R7.reuse, 0x2, P2 ;  /* 0x0000000710107c11 */ /* 0x100fe400090f1407 */
[----:B------:R-:W-:Y:S02]  /*0300*/  LEA.HI.X R15, R4, UR7, R7, 0x2, P3 ;  /* 0x00000007040f7c11 */ /* 0x000fe400098f1407 */
[----:B------:R-:W-:Y:S02]  /*0310*/  MOV R35, R3 ;  /* 0x0000000300237202 */ /* 0x000fe40000000f00 */
[----:B------:R-:W-:-:S02]  /*0320*/  ISETP.GE.AND P0, PT, R0, 0x800, PT ;  /* 0x000008000000780c */ /* 0x000fc40003f06270 */
[C---:B------:R-:W-:Y:S02]  /*0330*/  LEA R31, R47.reuse, UR4, 0x3 ;  /* 0x000000042f1f7c11 */ /* 0x040fe4000f8e18ff */
[----:B------:R-:W-:Y:S02]  /*0340*/  LEA R32, R47, UR4, 0x2 ;  /* 0x000000042f207c11 */ /* 0x000fe4000f8e10ff */
[C---:B------:R-:W-:Y:S02]  /*0350*/  LEA R33, R5.reuse, UR4, 0x3 ;  /* 0x0000000405217c11 */ /* 0x040fe4000f8e18ff */
[----:B------:R-:W-:-:S07]  /*0360*/  LEA R34, R5, UR4, 0x2 ;  /* 0x0000000405227c11 */ /* 0x000fce000f8e10ff */
.L_x_1:
[----:B-1----:R-:W-:Y:S02]  /*0370*/  CS2R R4, SRZ ;  /* 0x0000000000047805 */ /* 0x002fe4000001ff00 */
[----:B------:R-:W-:Y:S02]  /*0380*/  CS2R R6, SRZ ;  /* 0x0000000000067805 */ /* 0x000fe4000001ff00 */
[----:B------:R-:W-:Y:S02]  /*0390*/  MOV R2, R42 ;  /* 0x0000002a00027202 */ /* 0x000fe40000000f00 */
[----:B------:R-:W-:-:S05]  /*03a0*/  MOV R3, R35 ;  /* 0x0000002300037202 */ /* 0x000fca0000000f00 */
[----:B------:R-:W2:Y:S01]  /*03b0*/  @!P0 LDG.E.EF.128 R4, desc[UR8][R2.64] ;  /* 0x0000000802048981 */ /* 0x000ea2000c0e1d00 */
[----:B------:R-:W-:Y:S02]  /*03c0*/  MOV R39, RZ ;  /* 0x000000ff00277202 */ /* 0x000fe40000000f00 */
[----:B------:R-:W-:Y:S02]  /*03d0*/  MOV R40, RZ ;  /* 0x000000ff00287202 */ /* 0x000fe40000000f00 */
[----:B------:R-:W-:Y:S01]  /*03e0*/  MOV R42, RZ ;  /* 0x000000ff002a7202 */ /* 0x000fe20000000f00 */
[----:B------:R-:W-:Y:S01]  /*03f0*/  BAR.SYNC.DEFER_BLOCKING 0x0 ;  /* 0x0000000000007b1d */ /* 0x000fe20000010000 */
[----:B--2---:R-:W-:Y:S02]  /*0400*/  SEL R4, R4, RZ, !P0 ;  /* 0x000000ff04047207 */ /* 0x004fe40004000000 */
[----:B------:R-:W-:Y:S01]  /*0410*/  SEL R36, R5, RZ, !P0 ;  /* 0x000000ff05247207 */ /* 0x000fe20004000000 */
[----:B------:R-:W-:Y:S01]  /*0420*/  @!P0 IMAD.MOV.U32 R5, RZ, RZ, R15 ;  /* 0x000000ffff058224 */ /* 0x000fe200078e000f */
[----:B------:R-:W-:Y:S01]  /*0430*/  SEL R6, R6, RZ, !P0 ;  /* 0x000000ff06067207 */ /* 0x000fe20004000000 */
[----:B------:R1:W-:Y:S01]  /*0440*/  STS [R33], R4 ;  /* 0x0000000421007388 */ /* 0x0003e20000000800 */
[----:B------:R-:W-:Y:S01]  /*0450*/  SEL R38, R7, RZ, !P0 ;  /* 0x000000ff07267207 */ /* 0x000fe20004000000 */
[----:B------:R-:W-:-:S02]  /*0460*/  IMAD.MOV.U32 R7, RZ, RZ, RZ ;  /* 0x000000ffff077224 */ /* 0x000fc400078e00ff */
[----:B------:R-:W-:Y:S04]  /*0470*/  STS [R33+0x8], R36 ;  /* 0x0000082421007388 */ /* 0x000fe80000000800 */
[----:B------:R2:W-:Y:S01]  /*0480*/  STS [R33+0x10], R6 ;  /* 0x0000100621007388 */ /* 0x0005e20000000800 */
[----:B-1----:R-:W-:-:S03]  /*0490*/  @!P0 MOV R4, R12 ;  /* 0x0000000c00048202 */ /* 0x002fc60000000f00 */
[----:B------:R-:W-:Y:S01]  /*04a0*/  STS [R33+0x18], R38 ;  /* 0x0000182621007388 */ /* 0x000fe20000000800 */
[----:B------:R-:W-:Y:S06]  /*04b0*/  BAR.SYNC.DEFER_BLOCKING 0x0 ;  /* 0x0000000000007b1d */ /* 0x000fec0000010000 */
[----:B------:R1:W2:Y:S04]  /*04c0*/  @!P0 LDG.E.EL R7, desc[UR8][R4.64] ;  /* 0x0000000804078981 */ /* 0x0002a8000c2e1900 */
[----:B------:R-:W3:Y:S04]  /*04d0*/  LDS R35, [R31] ;  /* 0x000000001f237984 */ /* 0x000ee80000000800 */
[----:B------:R-:W-:Y:S01]  /*04e0*/  LDS R38, [R31+0x2000] ;  /* 0x002000001f267984 */ /* 0x000fe20000000800 */
[----:B-1----:R-:W-:-:S02]  /*04f0*/  @!P0 MOV R4, R11 ;  /* 0x0000000b00048202 */ /* 0x002fc40000000f00 */
[----:B------:R-:W-:Y:S01]  /*0500*/  @!P0 MOV R5, R16 ;  /* 0x0000001000058202 */ /* 0x000fe20000000f00 */
[----:B------:R-:W-:Y:S04]  /*0510*/  LDS R41, [R31+0x3000] ;  /* 0x003000001f297984 */ /* 0x000fe80000000800 */
[----:B------:R1:W4:Y:S04]  /*0520*/  @!P0 LDG.E.EL R39, desc[UR8][R4.64] ;  /* 0x0000000804278981 */ /* 0x000328000c2e1900 */
[----:B------:R-:W5:Y:S01]  /*0530*/  LDS R37, [R31+0x1000] ;  /* 0x001000001f257984 */ /* 0x000f620000000800 */
[----:B-1----:R-:W-:Y:S01]  /*0540*/  @!P0 MOV R4, R10 ;  /* 0x0000000a00048202 */ /* 0x002fe20000000f00 */
[----:B------:R-:W-:-:S05]  /*0550*/  @!P0 IMAD.MOV.U32 R5, RZ, RZ, R13 ;  /* 0x000000ffff058224 */ /* 0x000fca00078e000d */
[----:B------:R1:W5:Y:S02]  /*0560*/  @!P0 LDG.E.EL R40, desc[UR8][R4.64] ;  /* 0x0000000804288981 */ /* 0x000364000c2e1900 */
[----:B-1----:R-:W-:Y:S02]  /*0570*/  @!P0 MOV R4, R9 ;  /* 0x0000000900048202 */ /* 0x002fe40000000f00 */
[----:B------:R-:W-:-:S05]  /*0580*/  @!P0 MOV R5, R14 ;  /* 0x0000000e00058202 */ /* 0x000fca0000000f00 */
[----:B------:R-:W5:Y:S01]  /*0590*/  @!P0 LDG.E.EL R42, desc[UR8][R4.64] ;  /* 0x00000008042a8981 */ /* 0x000f62000c2e1900 */
[----:B------:R-:W-:Y:S02]  /*05a0*/  ISETP.NE.U32.AND P1, PT, R17, -0x800, PT ;  /* 0xfffff8001100780c */ /* 0x000fe40003f25070 */
[----:B------:R-:W-:Y:S02]  /*05b0*/  CS2R R50, SRZ ;  /* 0x0000000000327805 */ /* 0x000fe4000001ff00 */
[----:B------:R-:W-:Y:S02]  /*05c0*/  MOV R49, RZ ;  /* 0x000000ff00317202 */ /* 0x000fe40000000f00 */
[----:B------:R-:W-:Y:S02]  /*05d0*/  ISETP.NE.AND.EX P1, PT, R18, -0x1, PT, P1 ;  /* 0xffffffff1200780c */ /* 0x000fe40003f25310 */
[----:B------:R-:W-:Y:S02]  /*05e0*/  MOV R52, RZ ;  /* 0x000000ff00347202 */ /* 0x000fe40000000f00 */
[----:B------:R-:W-:-:S02]  /*05f0*/  MOV R43, 0x3f800000 ;  /* 0x3f800000002b7802 */ /* 0x000fc40000000f00 */
[----:B--2---:R-:W-:-:S05]  /*0600*/  SEL R6, R7, RZ, !P0 ;  /* 0x000000ff07067207 */ /* 0x004fca0004000000 */
[----:B---3--:R-:W-:Y:S01]  /*0610*/  FADD R35, R35, R6 ;  /* 0x0000000623237221 */ /* 0x008fe20000000000 */
[----:B----4-:R-:W-:Y:S02]  /*0620*/  SEL R36, R39, RZ, !P0 ;  /* 0x000000ff27247207 */ /* 0x010fe40004000000 */
[----:B------:R-:W-:-:S03]  /*0630*/  MOV R39, 0x3f800000 ;  /* 0x3f80000000277802 */ /* 0x000fc60000000f00 */
[----:B-----5:R-:W-:Y:S01]  /*0640*/  FADD R37, R37, R36 ;  /* 0x0000002425257221 */ /* 0x020fe20000000000 */
[----:B------:R-:W-:-:S03]  /*0650*/  IMAD.MOV.U32 R36, RZ, RZ, 0x3f800000 ;  /* 0x3f800000ff247424 */ /* 0x000fc600078e00ff */
[----:B------:R-:W-:Y:S01]  /*0660*/  IMAD.MOV.U32 R44, RZ, RZ, R37 ;  /* 0x000000ffff2c7224 */ /* 0x000fe200078e0025 */
[----:B------:R-:W-:Y:S02]  /*0670*/  SEL R7, R40, RZ, !P0 ;  /* 0x000000ff28077207 */ /* 0x000fe40004000000 */
[----:B------:R-:W-:-:S03]  /*0680*/  MOV R40, 0x3f800000 ;  /* 0x3f80000000287802 */ /* 0x000fc60000000f00 */
[----:B------:R-:W-:-:S05]  /*0690*/  FADD R38, R38, R7 ;  /* 0x0000000726267221 */ /* 0x000fca0000000000 */
[----:B------:R-:W-:Y:S02]  /*06a0*/  MOV R45, R38 ;  /* 0x00000026002d7202 */ /* 0x000fe40000000f00 */
[----:B------:R-:W-:-:S05]  /*06b0*/  SEL R42, R42, RZ, !P0 ;  /* 0x000000ff2a2a7207 */ /* 0x000fca0004000000 */
[----:B------:R-:W-:Y:S01]  /*06c0*/  FADD R41, R41, R42 ;  /* 0x0000002a29297221 */ /* 0x000fe20000000000 */
[----:B------:R-:W-:-:S04]  /*06d0*/  MOV R42, R35 ;  /* 0x00000023002a7202 */ /* 0x000fc80000000f00 */
[----:B------:R-:W-:Y:S01]  /*06e0*/  MOV R48, R41 ;  /* 0x0000002900307202 */ /* 0x000fe20000000f00 */
[----:B------:R-:W-:Y:S06]  /*06f0*/  @!P1 BRA `(.L_x_0) ;  /* 0x0000000000e09947 */ /* 0x000fec0003800000 */
[----:B------:R-:W-:Y:S01]  /*0700*/  FADD R36, R19, 1 ;  /* 0x3f80000013247421 */ /* 0x000fe20000000000 */
[----:B------:R-:W-:Y:S01]  /*0710*/  FADD R4, R35, -R27 ;  /* 0x8000001b23047221 */ /* 0x000fe20000000000 */
[----:B------:R-:W-:Y:S01]  /*0720*/  FADD R39, R20, 1 ;  /* 0x3f80000014277421 */ /* 0x000fe20000000000 */
[----:B------:R-:W-:Y:S01]  /*0730*/  FADD R43, R22, 1 ;  /* 0x3f800000162b7421 */ /* 0x000fe20000000000 */
[C---:B------:R-:W-:Y:S01]  /*0740*/  FMUL R5, R36.reuse, 0.25 ;  /* 0x3e80000024057820 */ /* 0x040fe20000400000 */
[C---:B------:R-:W-:Y:S01]  /*0750*/  FSETP.GEU.AND P3, PT, |R36|.reuse, 1.175494350822287508e-38, PT ;  /* 0x008000002400780b */ /* 0x040fe20003f6e200 */
[----:B------:R-:W-:Y:S01]  /*0760*/  FMUL R40, R39, 0.25 ;  /* 0x3e80000027287820 */ /* 0x000fe20000400000 */
[----:B------:R-:W-:Y:S01]  /*0770*/  FSETP.GT.AND P2, PT, |R36|, 8.50705917302346158658e+37, PT ;  /* 0x7e8000002400780b */ /* 0x000fe20003f44200 */
[----:B------:R-:W-:Y:S01]  /*0780*/  FMUL R44, R43, 0.25 ;  /* 0x3e8000002b2c7820 */ /* 0x000fe20000400000 */
[----:B------:R-:W-:Y:S01]  /*0790*/  FSETP.GEU.AND P1, PT, |R39|, 1.175494350822287508e-38, PT ;  /* 0x008000002700780b */ /* 0x000fe20003f2e200 */
[----:B------:R-:W-:Y:S01]  /*07a0*/  FADD R52, R38, -R29 ;  /* 0x8000001d26347221 */ /* 0x000fe20000000000 */
[----:B------:R-:W-:Y:S01]  /*07b0*/  FSEL R6, R5, R36, P2 ;  /* 0x0000002405067208 */ /* 0x000fe20001000000 */
[----:B------:R-:W-:Y:S01]  /*07c0*/  FMUL R5, R4, 0.25 ;  /* 0x3e80000004057820 */ /* 0x000fe20000400000 */
[C---:B------:R-:W-:Y:S01]  /*07d0*/  FSETP.GEU.AND P6, PT, |R43|.reuse, 1.175494350822287508e-38, PT ;  /* 0x008000002b00780b */ /* 0x040fe20003fce200 */
[----:B------:R-:W-:Y:S01]  /*07e0*/  FMUL R49, R52, 0.25 ;  /* 0x3e80000034317820 */ /* 0x000fe20000400000 */
[----:B------:R-:W-:-:S02]  /*07f0*/  FSETP.GT.AND P4, PT, |R43|, 8.50705917302346158658e+37, PT ;  /* 0x7e8000002b00780b */ /* 0x000fc40003f84200 */
[----:B------:R-:W-:Y:S01]  /*0800*/  FSEL R5, R5, R4, P2 ;  /* 0x0000000405057208 */ /* 0x000fe20001000000 */
[----:B------:R-:W-:Y:S01]  /*0810*/  @!P3 FMUL R6, R6, 16777216 ;  /* 0x4b8000000606b820 */ /* 0x000fe20000400000 */
[----:B------:R-:W-:Y:S02]  /*0820*/  FSETP.GT.AND P2, PT, |R39|, 8.50705917302346158658e+37, PT ;  /* 0x7e8000002700780b */ /* 0x000fe40003f44200 */
[----:B------:R-:W-:Y:S01]  /*0830*/  FSEL R51, R44, R43, P4 ;  /* 0x0000002b2c337208 */ /* 0x000fe20002000000 */
[----:B------:R-:W-:Y:S01]  /*0840*/  @!P3 FMUL R5, R5, 16777216 ;  /* 0x4b8000000505b820 */ /* 0x000fe20000400000 */
[----:B------:R-:W-:Y:S01]  /*0850*/  FSEL R7, R40, R39, P2 ;  /* 0x0000002728077208 */ /* 0x000fe20001000000 */
[----:B------:R-:W1:Y:S01]  /*0860*/  MUFU.RCP R6, R6 ;  /* 0x0000000600067308 */ /* 0x000e620000001000 */
[----:B------:R-:W-:Y:S01]  /*0870*/  FADD R40, R21, 1 ;  /* 0x3f80000015287421 */ /* 0x000fe20000000000 */
[----:B------:R-:W-:Y:S02]  /*0880*/  @!P6 FMUL R51, R51, 16777216 ;  /* 0x4b8000003333e820 */ /* 0x000fe40000400000 */
[----:B------:R-:W-:Y:S01]  /*0890*/  @!P1 FMUL R7, R7, 16777216 ;  /* 0x4b80000007079820 */ /* 0x000fe20000400000 */
[C---:B------:R-:W-:Y:S01]  /*08a0*/  FMUL R45, R40.reuse, 0.25 ;  /* 0x3e800000282d7820 */ /* 0x040fe20000400000 */
[----:B------:R-:W-:-:S02]  /*08b0*/  FSETP.GEU.AND P5, PT, |R40|, 1.175494350822287508e-38, PT ;  /* 0x008000002800780b */ /* 0x000fc40003fae200 */
[----:B------:R-:W-:Y:S01]  /*08c0*/  FSETP.GT.AND P3, PT, |R40|, 8.50705917302346158658e+37, PT ;  /* 0x7e8000002800780b */ /* 0x000fe20003f64200 */
[----:B------:R-:W-:Y:S03]  /*08d0*/  MUFU.RCP R51, R51 ;  /* 0x0000003300337308 */ /* 0x000fe60000001000 */
[----:B------:R-:W-:Y:S02]  /*08e0*/  FSEL R45, R45, R40, P3 ;  /* 0x000000282d2d7208 */ /* 0x000fe40001800000 */
[----:B------:R-:W-:Y:S01]  /*08f0*/  FSEL R49, R49, R52, P3 ;  /* 0x0000003431317208 */ /* 0x000fe20001800000 */
[----:B-1----:R-:W-:Y:S01]  /*0900*/  FFMA R42, R6, R5, R27 ;  /* 0x00000005062a7223 */ /* 0x002fe2000000001b */
[----:B------:R-:W-:Y:S01]  /*0910*/  FADD R5, R37, -R28 ;  /* 0x8000001c25057221 */ /* 0x000fe20000000000 */
[----:B------:R-:W1:Y:S02]  /*0920*/  MUFU.RCP R7, R7 ;  /* 0x0000000700077308 */ /* 0x000e640000001000 */
[----:B------:R-:W-:Y:S01]  /*0930*/  @!P5 FMUL R45, R45, 16777216 ;  /* 0x4b8000002d2dd820 */ /* 0x000fe20000400000 */
[----:B------:R-:W-:Y:S01]  /*0940*/  FMUL R6, R5, 0.25 ;  /* 0x3e80000005067820 */ /* 0x000fe20000400000 */
[----:B------:R-:W-:Y:S01]  /*0950*/  @!P5 FMUL R49, R49, 16777216 ;  /* 0x4b8000003131d820 */ /* 0x000fe20000400000 */
[----:B------:R-:W-:-:S03]  /*0960*/  FADD R50, R35, -R42 ;  /* 0x8000002a23327221 */ /* 0x000fc60000000000 */
[----:B------:R-:W-:Y:S01]  /*0970*/  FSEL R6, R6, R5, P2 ;  /* 0x0000000506067208 */ /* 0x000fe20001000000 */
[----:B------:R-:W2:Y:S01]  /*0980*/  MUFU.RCP R48, R45 ;  /* 0x0000002d00307308 */ /* 0x000ea20000001000 */
[----:B------:R-:W-:-:S03]  /*0990*/  FFMA R50, R4, R50, R23 ;  /* 0x0000003204327223 */ /* 0x000fc60000000017 */
[----:B------:R-:W-:-:S04]  /*09a0*/  @!P1 FMUL R6, R6, 16777216 ;  /* 0x4b80000006069820 */ /* 0x000fc80000400000 */
[----:B-1----:R-:W-:Y:S01]  /*09b0*/  FFMA R44, R7, R6, R28 ;  /* 0x00000006072c7223 */ /* 0x002fe2000000001c */
[----:B------:R-:W-:-:S04]  /*09c0*/  FADD R7, R41, -R30 ;  /* 0x8000001e29077221 */ /* 0x000fc80000000000 */
[----:B------:R-:W-:Y:S01]  /*09d0*/  FMUL R6, R7, 0.25 ;  /* 0x3e80000007067820 */ /* 0x000fe20000400000 */
[----:B--2---:R-:W-:Y:S01]  /*09e0*/  FFMA R45, R48, R49, R29 ;  /* 0x00000031302d7223 */ /* 0x004fe2000000001d */
[----:B------:R-:W-:-:S03]  /*09f0*/  FADD R49, R37, -R44 ;  /* 0x8000002c25317221 */ /* 0x000fc60000000000 */
[----:B------:R-:W-:Y:S01]  /*0a00*/  FSEL R6, R6, R7, P4 ;  /* 0x0000000706067208 */ /* 0x000fe20002000000 */
[----:B------:R-:W-:Y:S01]  /*0a10*/  FADD R4, R38, -R45 ;  /* 0x8000002d26047221 */ /* 0x000fe20000000000 */
[----:B------:R-:W-:-:S03]  /*0a20*/  FFMA R49, R5, R49, R24 ;  /* 0x0000003105317223 */ /* 0x000fc60000000018 */
[----:B------:R-:W-:Y:S01]  /*0a30*/  @!P6 FMUL R6, R6, 16777216 ;  /* 0x4b8000000606e820 */ /* 0x000fe20000400000 */
[----:B------:R-:W-:-:S03]  /*0a40*/  FFMA R52, R52, R4, R25 ;  /* 0x0000000434347223 */ /* 0x000fc60000000019 */
[----:B------:R-:W-:-:S04]  /*0a50*/  FFMA R48, R51, R6, R30 ;  /* 0x0000000633307223 */ /* 0x000fc8000000001e */
[----:B------:R-:W-:-:S04]  /*0a60*/  FADD R51, R41, -R48 ;  /* 0x8000003029337221 */ /* 0x000fc80000000000 */
[----:B------:R-:W-:-:S07]  /*0a70*/  FFMA R51, R7, R51, R26 ;  /* 0x0000003307337223 */ /* 0x000fce000000001a */
.L_x_0:
[----:B------:R-:W-:Y:S01]  /*0a80*/  BAR.SYNC.DEFER_BLOCKING 0x0 ;  /* 0x0000000000007b1d */ /* 0x000fe20000010000 */
[----:B------:R-:W-:Y:S02]  /*0a90*/  FSEL R27, R42, R27, !P0 ;  /* 0x0000001b2a1b7208 */ /* 0x000fe40004000000 */
[----:B------:R-:W-:Y:S02]  /*0aa0*/  IADD3 R42, P1, R2, 0x2000, RZ ;  /* 0x00002000022a7810 */ /* 0x000fe40007f3e0ff */
[----:B------:R-:W-:Y:S02]  /*0ab0*/  IADD3 R9, P2, R9, 0x20, RZ ;  /* 0x0000002009097810 */ /* 0x000fe40007f5e0ff */
[----:B------:R-:W-:Y:S02]  /*0ac0*/  IADD3 R10, P3, R10, 0x20, RZ ;  /* 0x000000200a0a7810 */ /* 0x000fe40007f7e0ff */
[----:B------:R-:W-:Y:S01]  /*0ad0*/  IADD3 R11, P4, R11, 0x20, RZ ;  /* 0x000000200b0b7810 */ /* 0x000fe20007f9e0ff */
[----:B------:R-:W-:Y:S01]  /*0ae0*/  IMAD.X R14, RZ, RZ, R14, P2 ;  /* 0x000000ffff0e7224 */ /* 0x000fe200010e060e */
[----:B------:R-:W-:-:S02]  /*0af0*/  IADD3 R12, P5, R12, 0x20, RZ ;  /* 0x000000200c0c7810 */ /* 0x000fc40007fbe0ff */
[----:B------:R-:W-:Y:S02]  /*0b00*/  FSEL R28, R44, R28, !P0 ;  /* 0x0000001c2c1c7208 */ /* 0x000fe40004000000 */
[----:B------:R-:W-:Y:S02]  /*0b10*/  FSEL R29, R45, R29, !P0 ;  /* 0x0000001d2d1d7208 */ /* 0x000fe40004000000 */
[----:B------:R-:W-:Y:S02]  /*0b20*/  FSEL R30, R48, R30, !P0 ;  /* 0x0000001e301e7208 */ /* 0x000fe40004000000 */
[----:B------:R-:W-:Y:S02]  /*0b30*/  FSEL R23, R50, R23, !P0 ;  /* 0x0000001732177208 */ /* 0x000fe40004000000 */
[----:B------:R-:W-:Y:S02]  /*0b40*/  FSEL R24, R49, R24, !P0 ;  /* 0x0000001831187208 */ /* 0x000fe40004000000 */
[----:B------:R-:W-:Y:S01]  /*0b50*/  FSEL R25, R52, R25, !P0 ;  /* 0x0000001934197208 */ /* 0x000fe20004000000 */
[----:B------:R1:W-:Y:S01]  /*0b60*/  STS [R32], R35 ;  /* 0x0000002320007388 */ /* 0x0003e20000000800 */
[----:B------:R-:W-:-:S02]  /*0b70*/  FSEL R26, R51, R26, !P0 ;  /* 0x0000001a331a7208 */ /* 0x000fc40004000000 */
[----:B------:R-:W-:Y:S01]  /*0b80*/  FSEL R19, R36, R19, !P0 ;  /* 0x0000001324137208 */ /* 0x000fe20004000000 */
[----:B------:R-:W-:Y:S01]  /*0b90*/  STS [R32+0x800], R37 ;  /* 0x0008002520007388 */ /* 0x000fe20000000800 */
[----:B------:R-:W-:Y:S02]  /*0ba0*/  FSEL R20, R39, R20, !P0 ;  /* 0x0000001427147208 */ /* 0x000fe40004000000 */
[----:B------:R-:W-:Y:S01]  /*0bb0*/  FSEL R21, R40, R21, !P0 ;  /* 0x0000001528157208 */ /* 0x000fe20004000000 */
[----:B------:R-:W-:Y:S01]  /*0bc0*/  STS [R32+0x1000], R38 ;  /* 0x0010002620007388 */ /* 0x000fe20000000800 */
[----:B------:R-:W-:Y:S02]  /*0bd0*/  FSEL R22, R43, R22, !P0 ;  /* 0x000000162b167208 */ /* 0x000fe40004000000 */
[----:B-1----:R-:W-:Y:S01]  /*0be0*/  IADD3.X R35, RZ, R3, RZ, P1, !PT ;  /* 0x00000003ff237210 */ /* 0x002fe20000ffe4ff */
[----:B------:R-:W-:Y:S01]  /*0bf0*/  STS [R32+0x1800], R41 ;  /* 0x0018002920007388 */ /* 0x000fe20000000800 */
[----:B------:R-:W-:Y:S01]  /*0c00*/  BAR.SYNC.DEFER_BLOCKING 0x0 ;  /* 0x0000000000007b1d */ /* 0x000fe20000010000 */
[----:B------:R-:W-:-:S02]  /*0c10*/  IADD3 R17, P1, R17, 0x800, RZ ;  /* 0x0000080011117810 */ /* 0x000fc40007f3e0ff */
[----:B------:R-:W-:Y:S02]  /*0c20*/  IADD3.X R13, RZ, R13, RZ, P3, !PT ;  /* 0x0000000dff0d7210 */ /* 0x000fe40001ffe4ff */
[----:B------:R-:W-:Y:S02]  /*0c30*/  IADD3.X R18, RZ, R18, RZ, P1, !PT ;  /* 0x00000012ff127210 */ /* 0x000fe40000ffe4ff */
[----:B------:R-:W-:Y:S02]  /*0c40*/  ISETP.GE.U32.AND P1, PT, R17, 0x3800, PT ;  /* 0x000038001100780c */ /* 0x000fe40003f26070 */
[----:B------:R-:W-:Y:S02]  /*0c50*/  IADD3.X R16, RZ, R16, RZ, P4, !PT ;  /* 0x00000010ff107210 */ /* 0x000fe400027fe4ff */
[----:B------:R-:W-:Y:S02]  /*0c60*/  ISETP.GE.U32.AND.EX P1, PT, R18, RZ, PT, P1 ;  /* 0x000000ff1200720c */ /* 0x000fe40003f26110 */
[----:B------:R-:W-:Y:S01]  /*0c70*/  IADD3.X R15, RZ, R15, RZ, P5, !PT ;  /* 0x0000000fff0f7210 */ /* 0x000fe20002ffe4ff */
[----:B------:R-:W1:Y:S04]  /*0c80*/  LDS.128 R4, [R34] ;  /* 0x0000000022047984 */ /* 0x000e680000000c00 */
[----:B-1----:R1:W-:Y:S06]  /*0c90*/  @!P0 STG.E.128 desc[UR8][R2.64], R4 ;  /* 0x0000000402008986 */ /* 0x0023ec000c101d08 */
[----:B------:R-:W-:Y:S05]  /*0ca0*/  @!P1 BRA `(.L_x_1) ;  /* 0xfffffff400b09947 */ /* 0x000fea000383ffff */
[----:B------:R-:W-:Y:S01]  /*0cb0*/  FADD R10, R19, R20 ;  /* 0x00000014130a7221 */ /* 0x000fe20000000000 */
[----:B------:R-:W-:Y:S01]  /*0cc0*/  FMUL R9, R20, 0.25 ;  /* 0x3e80000014097820 */ /* 0x000fe20000400000 */
[----:B------:R-:W-:Y:S01]  /*0cd0*/  FADD R28, -R27, R28 ;  /* 0x0000001c1b1c7221 */ /* 0x000fe20000000100 */
[----:B------:R-:W-:Y:S01]  /*0ce0*/  FMUL R15, R22, 0.25 ;  /* 0x3e800000160f7820 */ /* 0x000fe20000400000 */
[C---:B-1----:R-:W-:Y:S01]  /*0cf0*/  FMUL R7, R10.reuse, 0.25 ;  /* 0x3e8000000a077820 */ /* 0x042fe20000400000 */
[----:B------:R-:W-:Y:S01]  /*0d00*/  BAR.SYNC.DEFER_BLOCKING 0x0 ;  /* 0x0000000000007b1d */ /* 0x000fe20000010000 */
[C---:B------:R-:W-:Y:S01]  /*0d10*/  FSETP.GEU.AND P5, PT, |R10|.reuse, 1.175494350822287508e-38, PT ;  /* 0x008000000a00780b */ /* 0x040fe20003fae200 */
[----:B------:R-:W-:Y:S01]  /*0d20*/  FADD R3, R21, R10 ;  /* 0x0000000a15037221 */ /* 0x000fe20000000000 */
[----:B------:R-:W-:Y:S01]  /*0d30*/  FSETP.GT.AND P3, PT, |R10|, 8.50705917302346158658e+37, PT ;  /* 0x7e8000000a00780b */ /* 0x000fe20003f64200 */
[----:B------:R-:W-:Y:S01]  /*0d40*/  FADD R24, R23, R24 ;  /* 0x0000001817187221 */ /* 0x000fe20000000000 */
[----:B------:R-:W-:Y:S01]  /*0d50*/  ISETP.EQ.AND P0, PT, R47, RZ, !P0 ;  /* 0x000000ff2f00720c */ /* 0x000fe20004702270 */
[----:B------:R-:W-:Y:S01]  /*0d60*/  FMUL R12, R3, 0.25 ;  /* 0x3e800000030c7820 */ /* 0x000fe20000400000 */
[----:B------:R-:W-:Y:S01]  /*0d70*/  FSEL R7, R7, R10, P3 ;  /* 0x0000000a07077208 */ /* 0x000fe20001800000 */
[----:B------:R-:W-:Y:S01]  /*0d80*/  FADD R2, R22, R3 ;  /* 0x0000000316027221 */ /* 0x000fe20000000000 */
[C---:B------:R-:W-:Y:S01]  /*0d90*/  FSETP.GEU.AND P1, PT, |R3|.reuse, 1.175494350822287508e-38, PT ;  /* 0x008000000300780b */ /* 0x040fe20003f2e200 */
[----:B------:R-:W1:Y:S01]  /*0da0*/  S2UR UR6, SR_CgaCtaId ;  /* 0x00000000000679c3 */ /* 0x000e620000008800 */
[----:B------:R-:W-:Y:S01]  /*0db0*/  FSETP.GT.AND P4, PT, |R3|, 8.50705917302346158658e+37, PT ;  /* 0x7e8000000300780b */ /* 0x000fe20003f84200 */
[C---:B------:R-:W-:Y:S01]  /*0dc0*/  FMUL R13, R2.reuse, 0.25 ;  /* 0x3e800000020d7820 */ /* 0x040fe20000400000 */
[----:B------:R-:W-:Y:S01]  /*0dd0*/  FSETP.GEU.AND P2, PT, |R2|, 1.175494350822287508e-38, PT ;  /* 0x008000000200780b */ /* 0x000fe20003f4e200 */
[----:B------:R-:W-:Y:S01]  /*0de0*/  @!P5 FMUL R7, R7, 16777216 ;  /* 0x4b8000000707d820 */ /* 0x000fe20000400000 */
[----:B------:R-:W-:Y:S01]  /*0df0*/  FSEL R11, R12, R3, P4 ;  /* 0x000000030c0b7208 */ /* 0x000fe20002000000 */
[----:B------:R-:W-:Y:S01]  /*0e00*/  FMUL R12, R21, 0.25 ;  /* 0x3e800000150c7820 */ /* 0x000fe20000400000 */
[----:B------:R-:W-:Y:S01]  /*0e10*/  FSEL R20, R9, R20, P3 ;  /* 0x0000001409147208 */ /* 0x000fe20001800000 */
[----:B------:R-:W-:Y:S01]  /*0e20*/  UMOV UR5, 0x400 ;  /* 0x0000040000057882 */ /* 0x000fe20000000000 */
[----:B------:R-:W-:Y:S01]  /*0e30*/  FSETP.GT.AND P3, PT, |R2|, 8.50705917302346158658e+37, PT ;  /* 0x7e8000000200780b */ /* 0x000fe20003f64200 */
[----:B------:R-:W2:Y:S01]  /*0e40*/  MUFU.RCP R7, R7 ;  /* 0x0000000700077308 */ /* 0x000ea20000001000 */
[----:B------:R-:W-:Y:S01]  /*0e50*/  FSEL R14, R12, R21, P4 ;  /* 0x000000150c0e7208 */ /* 0x000fe20002000000 */
[----:B------:R-:W-:Y:S01]  /*0e60*/  @!P1 FMUL R11, R11, 16777216 ;  /* 0x4b8000000b0b9820 */ /* 0x000fe20000400000 */
[----:B------:R-:W-:Y:S01]  /*0e70*/  FSEL R9, R13, R2, P3 ;  /* 0x000000020d097208 */ /* 0x000fe20001800000 */
[----:B------:R-:W-:Y:S01]  /*0e80*/  @!P5 FMUL R20, R20, 16777216 ;  /* 0x4b8000001414d820 */ /* 0x000fe20000400000 */
[----:B------:R-:W-:Y:S01]  /*0e90*/  FSETP.NEU.AND P4, PT, R10, RZ, PT ;  /* 0x000000ff0a00720b */ /* 0x000fe20003f8d000 */
[----:B------:R-:W-:Y:S01]  /*0ea0*/  FMUL R12, R28, R28 ;  /* 0x0000001c1c0c7220 */ /* 0x000fe20000400000 */
[----:B------:R-:W-:Y:S01]  /*0eb0*/  @!P1 FMUL R14, R14, 16777216 ;  /* 0x4b8000000e0e9820 */ /* 0x000fe20000400000 */
[----:B------:R-:W3:Y:S01]  /*0ec0*/  MUFU.RCP R11, R11 ;  /* 0x0000000b000b7308 */ /* 0x000ee20000001000 */
[----:B------:R-:W-:Y:S01]  /*0ed0*/  @!P2 FMUL R9, R9, 16777216 ;  /* 0x4b8000000909a820 */ /* 0x000fe20000400000 */
[----:B------:R-:W-:Y:S01]  /*0ee0*/  FMUL R12, R19, R12 ;  /* 0x0000000c130c7220 */ /* 0x000fe20000400000 */
[----:B------:R-:W-:-:S02]  /*0ef0*/  FSEL R22, R15, R22, P3 ;  /* 0x000000160f167208 */ /* 0x000fc40001800000 */
[----:B------:R-:W-:Y:S01]  /*0f00*/  FSETP.NEU.AND P1, PT, R3, RZ, PT ;  /* 0x000000ff0300720b */ /* 0x000fe20003f2d000 */
[----:B-1----:R-:W-:Y:S01]  /*0f10*/  UPRMT UR5, UR6, 0x654, UR5 ;  /* 0x0000065406057896 */ /* 0x002fe20008000005 */
[----:B--2---:R-:W-:Y:S01]  /*0f20*/  FMUL R7, R7, R20 ;  /* 0x0000001407077220 */ /* 0x004fe20000400000 */
[----:B------:R-:W1:Y:S01]  /*0f30*/  MUFU.RCP R9, R9 ;  /* 0x0000000900097308 */ /* 0x000e620000001000 */
[----:B------:R-:W-:Y:S01]  /*0f40*/  @!P2 FMUL R22, R22, 16777216 ;  /* 0x4b8000001616a820 */ /* 0x000fe20000400000 */
[----:B------:R-:W-:Y:S02]  /*0f50*/  FSETP.NEU.AND P2, PT, R2, RZ, PT ;  /* 0x000000ff0200720b */ /* 0x000fe40003f4d000 */
[----:B------:R-:W-:Y:S01]  /*0f60*/  FSEL R7, R7, RZ, P4 ;  /* 0x000000ff07077208 */ /* 0x000fe20002000000 */
[----:B---3--:R-:W-:-:S04]  /*0f70*/  FMUL R11, R11, R14 ;  /* 0x0000000e0b0b7220 */ /* 0x008fc80000400000 */
[----:B------:R-:W-:Y:S01]  /*0f80*/  FFMA R28, R28, R7, R27 ;  /* 0x000000071c1c7223 */ /* 0x000fe2000000001b */
[----:B------:R-:W-:Y:S01]  /*0f90*/  FFMA R12, R7, R12, R24 ;  /* 0x0000000c070c7223 */ /* 0x000fe20000000018 */
[----:B------:R-:W-:Y:S01]  /*0fa0*/  FADD R7, R2, R2 ;  /* 0x0000000202077221 */ /* 0x000fe20000000000 */
[----:B------:R-:W-:Y:S01]  /*0fb0*/  FSEL R11, R11, RZ, P1 ;  /* 0x000000ff0b0b7208 */ /* 0x000fe20000800000 */
[----:B------:R-:W-:Y:S01]  /*0fc0*/  FADD R29, R29, -R28 ;  /* 0x8000001c1d1d7221 */ /* 0x000fe20000000000 */
[----:B------:R-:W-:Y:S01]  /*0fd0*/  FADD R12, R25, R12 ;  /* 0x0000000c190c7221 */ /* 0x000fe20000000000 */
[----:B-1----:R-:W-:Y:S01]  /*0fe0*/  FMUL R22, R9, R22 ;  /* 0x0000001609167220 */ /* 0x002fe20000400000 */
[----:B------:R-:W-:Y:S01]  /*0ff0*/  FSETP.GEU.AND P3, PT, |R7|, 1.175494350822287508e-38, PT ;  /* 0x008000000700780b */ /* 0x000fe20003f6e200 */
[C---:B------:R-:W-:Y:S01]  /*1000*/  FMUL R9, R29.reuse, R29 ;  /* 0x0000001d1d097220 */ /* 0x040fe20000400000 */
[----:B------:R-:W-:Y:S01]  /*1010*/  FFMA R29, R29, R11, R28 ;  /* 0x0000000b1d1d7223 */ /* 0x000fe2000000001c */
[C---:B------:R-:W-:Y:S01]  /*1020*/  FMUL R14, R7.reuse, 0.25 ;  /* 0x3e800000070e7820 */ /* 0x040fe20000400000 */
[----:B------:R-:W-:Y:S01]  /*1030*/  FSETP.GT.AND P1, PT, |R7|, 8.50705917302346158658e+37, PT ;  /* 0x7e8000000700780b */ /* 0x000fe20003f24200 */
[----:B------:R-:W-:Y:S01]  /*1040*/  FMUL R9, R10, R9 ;  /* 0x000000090a097220 */ /* 0x000fe20000400000 */
[----:B------:R-:W-:Y:S01]  /*1050*/  FSEL R22, R22, RZ, P2 ;  /* 0x000000ff16167208 */ /* 0x000fe20001000000 */
[--C-:B------:R-:W-:Y:S01]  /*1060*/  FADD R30, R30, -R29.reuse ;  /* 0x8000001d1e1e7221 */ /* 0x100fe20000000000 */
[----:B------:R-:W-:Y:S01]  /*1070*/  FSEL R15, R14, R7, P1 ;  /* 0x000000070e0f7208 */ /* 0x000fe20000800000 */
[----:B------:R-:W-:Y:S01]  /*1080*/  FFMA R9, R11, R9, R12 ;  /* 0x000000090b097223 */ /* 0x000fe2000000000c */
[----:B------:R-:W-:Y:S01]  /*1090*/  FSEL R16, R13, R2, P1 ;  /* 0x000000020d107208 */ /* 0x000fe20000800000 */
[C---:B------:R-:W-:Y:S01]  /*10a0*/  FFMA R29, R30.reuse, R22, R29 ;  /* 0x000000161e1d7223 */ /* 0x040fe2000000001d */
[----:B------:R-:W-:Y:S01]  /*10b0*/  FMUL R30, R30, R30 ;  /* 0x0000001e1e1e7220 */ /* 0x000fe20000400000 */
[----:B------:R-:W-:Y:S01]  /*10c0*/  @!P3 FMUL R15, R15, 16777216 ;  /* 0x4b8000000f0fb820 */ /* 0x000fe20000400000 */
[----:B------:R-:W-:Y:S01]  /*10d0*/  FADD R9, R26, R9 ;  /* 0x000000091a097221 */ /* 0x000fe20000000000 */
[----:B------:R-:W-:Y:S01]  /*10e0*/  FADD R11, R7, R7 ;  /* 0x00000007070b7221 */ /* 0x000fe20000000000 */
[----:B------:R-:W1:Y:S01]  /*10f0*/  SHFL.BFLY PT, R10, R29, 0x10, 0x1f ;  /* 0x0e001f001d0a7f89 */ /* 0x000e6200000e0000 */
[----:B------:R-:W-:Y:S01]  /*1100*/  FMUL R30, R3, R30 ;  /* 0x0000001e031e7220 */ /* 0x000fe20000400000 */
[----:B------:R-:W-:Y:S01]  /*1110*/  @!P3 FMUL R16, R16, 16777216 ;  /* 0x4b8000001010b820 */ /* 0x000fe20000400000 */
[----:B------:R-:W2:Y:S01]  /*1120*/  MUFU.RCP R15, R15 ;  /* 0x0000000f000f7308 */ /* 0x000ea20000001000 */
[----:B------:R-:W-:Y:S01]  /*1130*/  FSETP.GEU.AND P3, PT, |R11|, 1.175494350822287508e-38, PT ;  /* 0x008000000b00780b */ /* 0x000fe20003f6e200 */
[----:B------:R-:W-:Y:S01]  /*1140*/  FFMA R9, R22, R30, R9 ;  /* 0x0000001e16097223 */ /* 0x000fe20000000009 */
[----:B------:R-:W-:Y:S01]  /*1150*/  FSETP.NEU.AND P2, PT, R7, RZ, PT ;  /* 0x000000ff0700720b */ /* 0x000fe20003f4d000 */
[C---:B------:R-:W-:Y:S01]  /*1160*/  FMUL R18, R11.reuse, 0.25 ;  /* 0x3e8000000b127820 */ /* 0x040fe20000400000 */
[----:B------:R-:W-:-:S02]  /*1170*/  FSETP.GT.AND P1, PT, |R11|, 8.50705917302346158658e+37, PT ;  /* 0x7e8000000b00780b */ /* 0x000fc40003f24200 */
[----:B------:R-:W3:Y:S02]  /*1180*/  SHFL.BFLY PT, R12, R9, 0x10, 0x1f ;  /* 0x0e001f00090c7f89 */ /* 0x000ee400000e0000 */
[----:B------:R-:W-:Y:S02]  /*1190*/  FSEL R13, R18, R11, P1 ;  /* 0x0000000b120d7208 */ /* 0x000fe40000800000 */
[----:B------:R-:W-:-:S03]  /*11a0*/  FSEL R14, R14, R7, P1 ;  /* 0x000000070e0e7208 */ /* 0x000fc60000800000 */
[----:B------:R-:W-:Y:S01]  /*11b0*/  @!P3 FMUL R13, R13, 16777216 ;  /* 0x4b8000000d0db820 */ /* 0x000fe20000400000 */
[----:B--2---:R-:W-:Y:S01]  /*11c0*/  FMUL R16, R15, R16 ;  /* 0x000000100f107220 */ /* 0x004fe20000400000 */
[----:B------:R-:W-:-:S04]  /*11d0*/  @!P3 FMUL R14, R14, 16777216 ;  /* 0x4b8000000e0eb820 */ /* 0x000fc80000400000 */
[----:B------:R-:W-:Y:S01]  /*11e0*/  FSEL R16, R16, RZ, P2 ;  /* 0x000000ff10107208 */ /* 0x000fe20001000000 */
[----:B-1----:R-:W-:Y:S01]  /*11f0*/  FADD R10, -R29, R10 ;  /* 0x0000000a1d0a7221 */ /* 0x002fe20000000100 */
[----:B------:R-:W1:Y:S01]  /*1200*/  MUFU.RCP R13, R13 ;  /* 0x0000000d000d7308 */ /* 0x000e620000001000 */
[----:B------:R-:W-:Y:S02]  /*1210*/  FSETP.NEU.AND P2, PT, R11, RZ, PT ;  /* 0x000000ff0b00720b */ /* 0x000fe40003f4d000 */
[C---:B------:R-:W-:Y:S01]  /*1220*/  FFMA R29, R10.reuse, R16, R29 ;  /* 0x000000100a1d7223 */ /* 0x040fe2000000001d */
[----:B------:R-:W-:-:S04]  /*1230*/  FMUL R3, R10, R10 ;  /* 0x0000000a0a037220 */ /* 0x000fc80000400000 */
[----:B------:R-:W-:Y:S01]  /*1240*/  FMUL R3, R2, R3 ;  /* 0x0000000302037220 */ /* 0x000fe20000400000 */
[----:B---3--:R-:W-:Y:S01]  /*1250*/  FADD R9, R9, R12 ;  /* 0x0000000c09097221 */ /* 0x008fe20000000000 */
[----:B------:R-:W2:Y:S03]  /*1260*/  SHFL.BFLY PT, R2, R29, 0x8, 0x1f ;  /* 0x0d001f001d027f89 */ /* 0x000ea600000e0000 */
[----:B------:R-:W-:Y:S01]  /*1270*/  FFMA R3, R16, R3, R9 ;  /* 0x0000000310037223 */ /* 0x000fe20000000009 */
[----:B------:R-:W-:Y:S01]  /*1280*/  FADD R9, R11, R11 ;  /* 0x0000000b0b097221 */ /* 0x000fe20000000000 */
[----:B-1----:R-:W-:-:S03]  /*1290*/  FMUL R14, R13, R14 ;  /* 0x0000000e0d0e7220 */ /* 0x002fc60000400000 */
[----:B------:R-:W1:Y:S01]  /*12a0*/  SHFL.BFLY PT, R10, R3, 0x8, 0x1f ;  /* 0x0d001f00030a7f89 */ /* 0x000e6200000e0000 */
[C---:B------:R-:W-:Y:S01]  /*12b0*/  FSETP.GEU.AND P3, PT, |R9|.reuse, 1.175494350822287508e-38, PT ;  /* 0x008000000900780b */ /* 0x040fe20003f6e200 */
[C---:B------:R-:W-:Y:S01]  /*12c0*/  FMUL R16, R9.reuse, 0.25 ;  /* 0x3e80000009107820 */ /* 0x040fe20000400000 */
[C---:B------:R-:W-:Y:S02]  /*12d0*/  FSETP.GT.AND P1, PT, |R9|.reuse, 8.50705917302346158658e+37, PT ;  /* 0x7e8000000900780b */ /* 0x040fe40003f24200 */
[----:B------:R-:W-:Y:S02]  /*12e0*/  FSEL R14, R14, RZ, P2 ;  /* 0x000000ff0e0e7208 */ /* 0x000fe40001000000 */
[----:B------:R-:W-:Y:S02]  /*12f0*/  FSEL R13, R16, R9, P1 ;  /* 0x00000009100d7208 */ /* 0x000fe40000800000 */
[----:B------:R-:W-:Y:S02]  /*1300*/  FSEL R18, R18, R11, P1 ;  /* 0x0000000b12127208 */ /* 0x000fe40000800000 */
[----:B------:R-:W-:-:S03]  /*1310*/  FSETP.NEU.AND P2, PT, R9, RZ, PT ;  /* 0x000000ff0900720b */ /* 0x000fc60003f4d000 */
[----:B------:R-:W-:Y:S01]  /*1320*/  @!P3 FMUL R13, R13, 16777216 ;  /* 0x4b8000000d0db820 */ /* 0x000fe20000400000 */
[----:B------:R-:W-:Y:S01]  /*1330*/  @!P3 FMUL R18, R18, 16777216 ;  /* 0x4b8000001212b820 */ /* 0x000fe20000400000 */
[----:B--2---:R-:W-:-:S04]  /*1340*/  FADD R2, -R29, R2 ;  /* 0x000000021d027221 */ /* 0x004fc80000000100 */
[C---:B------:R-:W-:Y:S01]  /*1350*/  FFMA R29, R2.reuse, R14, R29 ;  /* 0x0000000e021d7223 */ /* 0x040fe2000000001d */
[----:B------:R-:W-:Y:S01]  /*1360*/  FMUL R2, R2, R2 ;  /* 0x0000000202027220 */ /* 0x000fe20000400000 */
[----:B------:R-:W2:Y:S01]  /*1370*/  MUFU.RCP R13, R13 ;  /* 0x0000000d000d7308 */ /* 0x000ea20000001000 */
[----:B-1----:R-:W-:Y:S02]  /*1380*/  FADD R3, R3, R10 ;  /* 0x0000000a03037221 */ /* 0x002fe40000000000 */
[----:B------:R-:W1:Y:S01]  /*1390*/  SHFL.BFLY PT, R12, R29, 0x4, 0x1f ;  /* 0x0c801f001d0c7f89 */ /* 0x000e6200000e0000 */
[----:B------:R-:W-:-:S04]  /*13a0*/  FMUL R2, R7, R2 ;  /* 0x0000000207027220 */ /* 0x000fc80000400000 */
[----:B------:R-:W-:Y:S01]  /*13b0*/  FFMA R2, R14, R2, R3 ;  /* 0x000000020e027223 */ /* 0x000fe20000000003 */
[----:B------:R-:W-:-:S04]  /*13c0*/  FADD R14, R9, R9 ;  /* 0x00000009090e7221 */ /* 0x000fc80000000000 */
[----:B------:R-:W3:Y:S01]  /*13d0*/  SHFL.BFLY PT, R3, R2, 0x4, 0x1f ;  /* 0x0c801f0002037f89 */ /* 0x000ee200000e0000 */
[C---:B------:R-:W-:Y:S01]  /*13e0*/  FSETP.GEU.AND P3, PT, |R14|.reuse, 1.175494350822287508e-38, PT ;  /* 0x008000000e00780b */ /* 0x040fe20003f6e200 */
[----:B--2---:R-:W-:Y:S01]  /*13f0*/  FMUL R18, R13, R18 ;  /* 0x000000120d127220 */ /* 0x004fe20000400000 */
[C---:B------:R-:W-:Y:S01]  /*1400*/  FMUL R15, R14.reuse, 0.25 ;  /* 0x3e8000000e0f7820 */ /* 0x040fe20000400000 */
[----:B------:R-:W-:-:S03]  /*1410*/  FSETP.GT.AND P1, PT, |R14|, 8.50705917302346158658e+37, PT ;  /* 0x7e8000000e00780b */ /* 0x000fc60003f24200 */
[----:B------:R-:W-:Y:S02]  /*1420*/  FSEL R18, R18, RZ, P2 ;  /* 0x000000ff12127208 */ /* 0x000fe40001000000 */
[----:B------:R-:W-:Y:S02]  /*1430*/  FSEL R13, R15, R14, P1 ;  /* 0x0000000e0f0d7208 */ /* 0x000fe40000800000 */
[----:B------:R-:W-:Y:S02]  /*1440*/  FSEL R16, R16, R9, P1 ;  /* 0x0000000910107208 */ /* 0x000fe40000800000 */
[----:B------:R-:W-:Y:S01]  /*1450*/  FSETP.NEU.AND P1, PT, R14, RZ, PT ;  /* 0x000000ff0e00720b */ /* 0x000fe20003f2d000 */
[----:B-1----:R-:W-:Y:S01]  /*1460*/  FADD R12, -R29, R12 ;  /* 0x0000000c1d0c7221 */ /* 0x002fe20000000100 */
[----:B------:R-:W-:Y:S01]  /*1470*/  @!P3 FMUL R13, R13, 16777216 ;  /* 0x4b8000000d0db820 */ /* 0x000fe20000400000 */
[----:B------:R-:W-:Y:S01]  /*1480*/  @!P3 FMUL R16, R16, 16777216 ;  /* 0x4b8000001010b820 */ /* 0x000fe20000400000 */
[----:B------:R-:W-:Y:S01]  /*1490*/  ISETP.GE.AND P3, PT, R46, 0x10, PT ;  /* 0x000000102e00780c */ /* 0x000fe20003f66270 */
[C---:B------:R-:W-:Y:S01]  /*14a0*/  FMUL R10, R12.reuse, R12 ;  /* 0x0000000c0c0a7220 */ /* 0x040fe20000400000 */
[----:B------:R-:W-:-:S02]  /*14b0*/  FFMA R12, R12, R18, R29 ;  /* 0x000000120c0c7223 */ /* 0x000fc4000000001d */
[----:B------:R-:W1:Y:S01]  /*14c0*/  MUFU.RCP R13, R13 ;  /* 0x0000000d000d7308 */ /* 0x000e620000001000 */
[----:B------:R-:W-:Y:S02]  /*14d0*/  FMUL R10, R11, R10 ;  /* 0x0000000a0b0a7220 */ /* 0x000fe40000400000 */
[----:B------:R-:W2:Y:S01]  /*14e0*/  SHFL.BFLY PT, R7, R12, 0x2, 0x1f ;  /* 0x0c401f000c077f89 */ /* 0x000ea200000e0000 */
[----:B---3--:R-:W-:-:S04]  /*14f0*/  FADD R3, R2, R3 ;  /* 0x0000000302037221 */ /* 0x008fc80000000000 */
[----:B------:R-:W-:Y:S01]  /*1500*/  FFMA R3, R18, R10, R3 ;  /* 0x0000000a12037223 */ /* 0x000fe20000000003 */
[----:B------:R-:W-:-:S04]  /*1510*/  FADD R18, R14, R14 ;  /* 0x0000000e0e127221 */ /* 0x000fc80000000000 */
[----:B------:R-:W3:Y:S01]  /*1520*/  SHFL.BFLY PT, R2, R3, 0x2, 0x1f ;  /* 0x0c401f0003027f89 */ /* 0x000ee200000e0000 */
[----:B------:R-:W-:Y:S01]  /*1530*/  FSETP.GEU.AND P2, PT, |R18|, 1.175494350822287508e-38, PT ;  /* 0x008000001200780b */ /* 0x000fe20003f4e200 */
[----:B-1----:R-:W-:Y:S01]  /*1540*/  FMUL R16, R13, R16 ;  /* 0x000000100d107220 */ /* 0x002fe20000400000 */
[----:B------:R-:W-:-:S04]  /*1550*/  SHF.R.U32.HI R13, RZ, 0x3, R46 ;  /* 0x00000003ff0d7819 */ /* 0x000fc8000001162e */
[----:B------:R-:W-:Y:S02]  /*1560*/  FSEL R16, R16, RZ, P1 ;  /* 0x000000ff10107208 */ /* 0x000fe40000800000 */
[----:B------:R-:W-:Y:S02]  /*1570*/  FSETP.GT.AND P1, PT, |R18|, 8.50705917302346158658e+37, PT ;  /* 0x7e8000001200780b */ /* 0x000fe40003f24200 */
[----:B------:R-:W-:Y:S01]  /*1580*/  LOP3.LUT R13, R13, 0x3c, RZ, 0xc0, !PT ;  /* 0x0000003c0d0d7812 */ /* 0x000fe200078ec0ff */
[----:B--2---:R-:W-:-:S04]  /*1590*/  FADD R7, -R12, R7 ;  /* 0x000000070c077221 */ /* 0x004fc80000000100 */
[C---:B------:R-:W-:Y:S01]  /*15a0*/  FFMA R12, R7.reuse, R16, R12 ;  /* 0x00000010070c7223 */ /* 0x040fe2000000000c */
[----:B------:R-:W-:Y:S01]  /*15b0*/  FMUL R10, R7, R7 ;  /* 0x00000007070a7220 */ /* 0x000fe20000400000 */
[----:B------:R-:W-:-:S03]  /*15c0*/  FMUL R7, R18, 0.25 ;  /* 0x3e80000012077820 */ /* 0x000fc60000400000 */
[----:B------:R-:W-:Y:S01]  /*15d0*/  FMUL R10, R9, R10 ;  /* 0x0000000a090a7220 */ /* 0x000fe20000400000 */
[----:B---3--:R-:W-:Y:S01]  /*15e0*/  FADD R3, R3, R2 ;  /* 0x0000000203037221 */ /* 0x008fe20000000000 */
[----:B------:R-:W-:Y:S02]  /*15f0*/  FSEL R9, R7, R18, P1 ;  /* 0x0000001207097208 */ /* 0x000fe40000800000 */
[----:B------:R-:W1:Y:S01]  /*1600*/  SHFL.BFLY PT, R7, R12, 0x1, 0x1f ;  /* 0x0c201f000c077f89 */ /* 0x000e6200000e0000 */
[----:B------:R-:W-:Y:S01]  /*1610*/  FFMA R3, R16, R10, R3 ;  /* 0x0000000a10037223 */ /* 0x000fe20000000003 */
[----:B------:R-:W-:Y:S01]  /*1620*/  FSEL R10, R15, R14, P1 ;  /* 0x0000000e0f0a7208 */ /* 0x000fe20000800000 */
[----:B------:R-:W-:Y:S01]  /*1630*/  @!P2 FMUL R9, R9, 16777216 ;  /* 0x4b8000000909a820 */ /* 0x000fe20000400000 */
[----:B------:R-:W-:Y:S02]  /*1640*/  FSETP.NEU.AND P1, PT, R18, RZ, PT ;  /* 0x000000ff1200720b */ /* 0x000fe40003f2d000 */
[----:B------:R-:W2:Y:S01]  /*1650*/  SHFL.BFLY PT, R2, R3, 0x1, 0x1f ;  /* 0x0c201f0003027f89 */ /* 0x000ea200000e0000 */
[----:B------:R-:W-:Y:S01]  /*1660*/  @!P2 FMUL R10, R10, 16777216 ;  /* 0x4b8000000a0aa820 */ /* 0x000fe20000400000 */
[----:B------:R-:W-:Y:S01]  /*1670*/  LOP3.LUT P2, RZ, R46, 0x1f, RZ, 0xc0, !PT ;  /* 0x0000001f2eff7812 */ /* 0x000fe2000784c0ff */
[----:B------:R-:W3:Y:S01]  /*1680*/  MUFU.RCP R9, R9 ;  /* 0x0000000900097308 */ /* 0x000ee20000001000 */
[----:B------:R-:W-:-:S11]  /*1690*/  MOV R15, 0x38800000 ;  /* 0x38800000000f7802 */ /* 0x000fd60000000f00 */
[----:B------:R-:W-:Y:S01]  /*16a0*/  @!P2 STS [R13+UR4+0x80], R18 ;  /* 0x000080120d00a988 */ /* 0x000fe20008000804 */
[----:B-1----:R-:W-:Y:S01]  /*16b0*/  FADD R7, -R12, R7 ;  /* 0x000000070c077221 */ /* 0x002fe20000000100 */
[----:B---3--:R-:W-:-:S03]  /*16c0*/  FMUL R10, R9, R10 ;  /* 0x0000000a090a7220 */ /* 0x008fc60000400000 */
[----:B------:R-:W-:Y:S02]  /*16d0*/  FMUL R11, R7, R7 ;  /* 0x00000007070b7220 */ /* 0x000fe40000400000 */
[----:B------:R-:W-:Y:S01]  /*16e0*/  FSEL R10, R10, RZ, P1 ;  /* 0x000000ff0a0a7208 */ /* 0x000fe20000800000 */
[----:B--2---:R-:W-:Y:S01]  /*16f0*/  FADD R3, R3, R2 ;  /* 0x0000000203037221 */ /* 0x004fe20000000000 */
[----:B------:R-:W-:-:S03]  /*1700*/  FMUL R11, R14, R11 ;  /* 0x0000000b0e0b7220 */ /* 0x000fc60000400000 */
[----:B------:R-:W-:Y:S01]  /*1710*/  FFMA R12, R7, R10, R12 ;  /* 0x0000000a070c7223 */ /* 0x000fe2000000000c */
[----:B------:R-:W-:-:S04]  /*1720*/  FFMA R10, R10, R11, R3 ;  /* 0x0000000b0a0a7223 */ /* 0x000fc80000000003 */
[----:B------:R-:W-:Y:S04]  /*1730*/  @!P2 STS [R13+UR4], R12 ;  /* 0x0000000c0d00a988 */ /* 0x000fe80008000804 */
[----:B------:R-:W-:Y:S01]  /*1740*/  @!P2 STS [R13+UR4+0x40], R10 ;  /* 0x0000400a0d00a988 */ /* 0x000fe20008000804 */
[----:B------:R-:W-:Y:S06]  /*1750*/  BAR.SYNC.DEFER_BLOCKING 0x0 ;  /* 0x0000000000007b1d */ /* 0x000fec0000010000 */
[----:B------:R-:W1:Y:S04]  /*1760*/  @!P3 LDS R6, [R8+UR4+0x80] ;  /* 0x000080040806b984 */ /* 0x000e680008000800 */
[----:B------:R-:W2:Y:S04]  /*1770*/  @!P3 LDS R4, [R8+UR4] ;  /* 0x000000040804b984 */ /* 0x000ea80008000800 */
[----:B------:R-:W-:Y:S04]  /*1780*/  @!P3 LDS R5, [R8+UR4+0x40] ;  /* 0x000040040805b984 */ /* 0x000fe80008000800 */
[----:B-1----:R-:W1:Y:S04]  /*1790*/  SHFL.BFLY PT, R7, R6, 0x8, 0x1f ;  /* 0x0d001f0006077f89 */ /* 0x002e6800000e0000 */
[----:B--2---:R-:W2:Y:S01]  /*17a0*/  SHFL.BFLY PT, R3, R4, 0x8, 0x1f ;  /* 0x0d001f0004037f89 */ /* 0x004ea200000e0000 */
[----:B-1----:R-:W-:-:S04]  /*17b0*/  FADD R9, R6, R7 ;  /* 0x0000000706097221 */ /* 0x002fc80000000000 */
[C---:B------:R-:W-:Y:S01]  /*17c0*/  FMUL R2, R9.reuse, 0.25 ;  /* 0x3e80000009027820 */ /* 0x040fe20000400000 */
[C---:B------:R-:W-:Y:S01]  /*17d0*/  FSETP.GEU.AND P2, PT, |R9|.reuse, 1.175494350822287508e-38, PT ;  /* 0x008000000900780b */ /* 0x040fe20003f4e200 */
[----:B------:R-:W1:Y:S01]  /*17e0*/  SHFL.BFLY PT, R12, R9, 0x4, 0x1f ;  /* 0x0c801f00090c7f89 */ /* 0x000e6200000e0000 */
[----:B------:R-:W-:Y:S01]  /*17f0*/  FSETP.GT.AND P1, PT, |R9|, 8.50705917302346158658e+37, PT ;  /* 0x7e8000000900780b */ /* 0x000fe20003f24200 */
[----:B--2---:R-:W-:-:S03]  /*1800*/  FADD R3, -R4, R3 ;  /* 0x0000000304037221 */ /* 0x004fc60000000100 */
[----:B------:R-:W-:Y:S01]  /*1810*/  FSEL R10, R2, R9, P1 ;  /* 0x00000009020a7208 */ /* 0x000fe20000800000 */
[----:B------:R-:W-:Y:S01]  /*1820*/  FMUL R11, R3, R3 ;  /* 0x00000003030b7220 */ /* 0x000fe20000400000 */
[----:B------:R-:W2:Y:S03]  /*1830*/  SHFL.BFLY PT, R2, R5, 0x8, 0x1f ;  /* 0x0d001f0005027f89 */ /* 0x000ea600000e0000 */
[----:B------:R-:W-:Y:S02]  /*1840*/  FMUL R11, R6, R11 ;  /* 0x0000000b060b7220 */ /* 0x000fe40000400000 */
[----:B------:R-:W-:Y:S02]  /*1850*/  @!P2 FMUL R10, R10, 16777216 ;  /* 0x4b8000000a0aa820 */ /* 0x000fe40000400000 */
[----:B------:R-:W-:-:S04]  /*1860*/  @P1 FMUL R7, R7, 0.25 ;  /* 0x3e80000007071820 */ /* 0x000fc80000400000 */
[----:B------:R-:W3:Y:S01]  /*1870*/  MUFU.RCP R10, R10 ;  /* 0x0000000a000a7308 */ /* 0x000ee20000001000 */
[----:B------:R-:W-:Y:S01]  /*1880*/  @!P2 FMUL R7, R7, 16777216 ;  /* 0x4b8000000707a820 */ /* 0x000fe20000400000 */
[C---:B------:R-:W-:Y:S01]  /*1890*/  FSETP.NEU.AND P2, PT, R9.reuse, RZ, PT ;  /* 0x000000ff0900720b */ /* 0x040fe20003f4d000 */
[----:B-1----:R-:W-:-:S04]  /*18a0*/  FADD R13, R9, R12 ;  /* 0x0000000c090d7221 */ /* 0x002fc80000000000 */
[C---:B------:R-:W-:Y:S01]  /*18b0*/  FMUL R14, R13.reuse, 0.25 ;  /* 0x3e8000000d0e7820 */ /* 0x040fe20000400000 */
[C---:B------:R-:W-:Y:S02]  /*18c0*/  FSETP.GEU.AND P3, PT, |R13|.reuse, 1.175494350822287508e-38, PT ;  /* 0x008000000d00780b */ /* 0x040fe40003f6e200 */
[----:B------:R-:W-:Y:S01]  /*18d0*/  FSETP.GT.AND P1, PT, |R13|, 8.50705917302346158658e+37, PT ;  /* 0x7e8000000d00780b */ /* 0x000fe20003f24200 */
[----:B--2---:R-:W-:Y:S01]  /*18e0*/  FADD R2, R5, R2 ;  /* 0x0000000205027221 */ /* 0x004fe20000000000 */
[----:B---3--:R-:W-:Y:S02]  /*18f0*/  FMUL R7, R10, R7 ;  /* 0x000000070a077220 */ /* 0x008fe40000400000 */
[----:B------:R-:W1:Y:S01]  /*1900*/  SHFL.BFLY PT, R10, R13, 0x2, 0x1f ;  /* 0x0c401f000d0a7f89 */ /* 0x000e6200000e0000 */
[----:B------:R-:W-:Y:S02]  /*1910*/  FSEL R14, R14, R13, P1 ;  /* 0x0000000d0e0e7208 */ /* 0x000fe40000800000 */
[----:B------:R-:W-:-:S02]  /*1920*/  FSEL R7, R7, RZ, P2 ;  /* 0x000000ff07077208 */ /* 0x000fc40001000000 */
[----:B------:R-:W-:Y:S02]  /*1930*/  FSETP.NEU.AND P2, PT, R13, RZ, PT ;  /* 0x000000ff0d00720b */ /* 0x000fe40003f4d000 */
[----:B------:R-:W-:Y:S01]  /*1940*/  @!P3 FMUL R14, R14, 16777216 ;  /* 0x4b8000000e0eb820 */ /* 0x000fe20000400000 */
[----:B------:R-:W-:Y:S01]  /*1950*/  FFMA R3, R3, R7, R4 ;  /* 0x0000000703037223 */ /* 0x000fe20000000004 */
[----:B------:R-:W-:Y:S01]  /*1960*/  FFMA R2, R7, R11, R2 ;  /* 0x0000000b07027223 */ /* 0x000fe20000000002 */
[----:B------:R-:W-:Y:S01]  /*1970*/  @P1 FMUL R12, R12, 0.25 ;  /* 0x3e8000000c0c1820 */ /* 0x000fe20000400000 */
[----:B------:R-:W2:Y:S02]  /*1980*/  MUFU.RCP R7, R14 ;  /* 0x0000000e00077308 */ /* 0x000ea40000001000 */
[----:B------:R-:W3:Y:S01]  /*1990*/  SHFL.BFLY PT, R4, R3, 0x4, 0x1f ;  /* 0x0c801f0003047f89 */ /* 0x000ee200000e0000 */
[----:B------:R-:W-:-:S03]  /*19a0*/  @!P3 FMUL R12, R12, 16777216 ;  /* 0x4b8000000c0cb820 */ /* 0x000fc60000400000 */
[----:B------:R-:W4:Y:S01]  /*19b0*/  SHFL.BFLY PT, R5, R2, 0x4, 0x1f ;  /* 0x0c801f0002057f89 */ /* 0x000f2200000e0000 */
[----:B-1----:R-:W-:Y:S01]  /*19c0*/  FADD R11, R13, R10 ;  /* 0x0000000a0d0b7221 */ /* 0x002fe20000000000 */
[----:B--2---:R-:W-:-:S03]  /*19d0*/  FMUL R7, R7, R12 ;  /* 0x0000000c07077220 */ /* 0x004fc60000400000 */
[C---:B------:R-:W-:Y:S01]  /*19e0*/  FMUL R6, R11.reuse, 0.25 ;  /* 0x3e8000000b067820 */ /* 0x040fe20000400000 */
[C---:B------:R-:W-:Y:S01]  /*19f0*/  FSETP.GEU.AND P3, PT, |R11|.reuse, 1.175494350822287508e-38, PT ;  /* 0x008000000b00780b */ /* 0x040fe20003f6e200 */
[----:B------:R-:W1:Y:S01]  /*1a00*/  SHFL.BFLY PT, R14, R11, 0x1, 0x1f ;  /* 0x0c201f000b0e7f89 */ /* 0x000e6200000e0000 */
[----:B------:R-:W-:Y:S02]  /*1a10*/  FSETP.GT.AND P1, PT, |R11|, 8.50705917302346158658e+37, PT ;  /* 0x7e8000000b00780b */ /* 0x000fe40003f24200 */
[----:B------:R-:W-:Y:S02]  /*1a20*/  FSEL R7, R7, RZ, P2 ;  /* 0x000000ff07077208 */ /* 0x000fe40001000000 */
[----:B------:R-:W-:Y:S01]  /*1a30*/  FSEL R12, R6, R11, P1 ;  /* 0x0000000b060c7208 */ /* 0x000fe20000800000 */
[----:B---3--:R-:W-:-:S04]  /*1a40*/  FADD R4, -R3, R4 ;  /* 0x0000000403047221 */ /* 0x008fc80000000100 */
[C---:B------:R-:W-:Y:S01]  /*1a50*/  FMUL R6, R4.reuse, R4 ;  /* 0x0000000404067220 */ /* 0x040fe20000400000 */
[----:B------:R-:W-:Y:S01]  /*1a60*/  FFMA R3, R4, R7, R3 ;  /* 0x0000000704037223 */ /* 0x000fe20000000003 */
[----:B----4-:R-:W-:Y:S01]  /*1a70*/  FADD R2, R2, R5 ;  /* 0x0000000502027221 */ /* 0x010fe20000000000 */
[----:B------:R-:W-:Y:S01]  /*1a80*/  @!P3 FMUL R12, R12, 16777216 ;  /* 0x4b8000000c0cb820 */ /* 0x000fe20000400000 */
[----:B------:R-:W-:Y:S01]  /*1a90*/  FMUL R6, R9, R6 ;  /* 0x0000000609067220 */ /* 0x000fe20000400000 */
[----:B------:R-:W-:Y:S01]  /*1aa0*/  @P1 FMUL R10, R10, 0.25 ;  /* 0x3e8000000a0a1820 */ /* 0x000fe20000400000 */
[----:B------:R-:W2:Y:S01]  /*1ab0*/  SHFL.BFLY PT, R4, R3, 0x2, 0x1f ;  /* 0x0c401f0003047f89 */ /* 0x000ea200000e0000 */
[----:B------:R-:W-:Y:S01]  /*1ac0*/  FSETP.NEU.AND P1, PT, R11, RZ, PT ;  /* 0x000000ff0b00720b */ /* 0x000fe20003f2d000 */
[----:B------:R-:W-:Y:S01]  /*1ad0*/  FFMA R2, R7, R6, R2 ;  /* 0x0000000607027223 */ /* 0x000fe20000000002 */
[----:B------:R-:W-:Y:S01]  /*1ae0*/  @!P3 FMUL R10, R10, 16777216 ;  /* 0x4b8000000a0ab820 */ /* 0x000fe20000400000 */
[----:B------:R-:W3:Y:S03]  /*1af0*/  MUFU.RCP R7, R12 ;  /* 0x0000000c00077308 */ /* 0x000ee60000001000 */
[----:B------:R-:W4:Y:S01]  /*1b00*/  SHFL.BFLY PT, R5, R2, 0x2, 0x1f ;  /* 0x0c401f0002057f89 */ /* 0x000f2200000e0000 */
[----:B-1----:R-:W-:-:S05]  /*1b10*/  FADD R9, R11, R14 ;  /* 0x0000000e0b097221 */ /* 0x002fca0000000000 */
[----:B------:R-:W-:Y:S01]  /*1b20*/  FSETP.GEU.AND P2, PT, |R9|, 1.175494350822287508e-38, PT ;  /* 0x008000000900780b */ /* 0x000fe20003f4e200 */
[----:B---3--:R-:W-:Y:S01]  /*1b30*/  FMUL R7, R7, R10 ;  /* 0x0000000a07077220 */ /* 0x008fe20000400000 */
[----:B------:R-:W-:-:S04]  /*1b40*/  FMUL R10, R9, 0.25 ;  /* 0x3e800000090a7820 */ /* 0x000fc80000400000 */
[----:B------:R-:W-:Y:S01]  /*1b50*/  FSEL R7, R7, RZ, P1 ;  /* 0x000000ff07077208 */ /* 0x000fe20000800000 */
[----:B--2---:R-:W-:Y:S01]  /*1b60*/  FADD R4, -R3, R4 ;  /* 0x0000000403047221 */ /* 0x004fe20000000100 */
[----:B------:R-:W-:-:S03]  /*1b70*/  FSETP.GT.AND P1, PT, |R9|, 8.50705917302346158658e+37, PT ;  /* 0x7e8000000900780b */ /* 0x000fc60003f24200 */
[C---:B------:R-:W-:Y:S01]  /*1b80*/  FMUL R6, R4.reuse, R4 ;  /* 0x0000000404067220 */ /* 0x040fe20000400000 */
[----:B------:R-:W-:Y:S01]  /*1b90*/  FFMA R3, R4, R7, R3 ;  /* 0x0000000704037223 */ /* 0x000fe20000000003 */
[----:B----4-:R-:W-:Y:S01]  /*1ba0*/  FADD R2, R2, R5 ;  /* 0x0000000502027221 */ /* 0x010fe20000000000 */
[----:B------:R-:W-:Y:S01]  /*1bb0*/  FSEL R10, R10, R9, P1 ;  /* 0x000000090a0a7208 */ /* 0x000fe20000800000 */
[----:B------:R-:W-:Y:S02]  /*1bc0*/  FMUL R6, R13, R6 ;  /* 0x000000060d067220 */ /* 0x000fe40000400000 */
[----:B------:R-:W1:Y:S02]  /*1bd0*/  SHFL.BFLY PT, R4, R3, 0x1, 0x1f ;  /* 0x0c201f0003047f89 */ /* 0x000e6400000e0000 */
[----:B------:R-:W-:Y:S01]  /*1be0*/  FFMA R2, R7, R6, R2 ;  /* 0x0000000607027223 */ /* 0x000fe20000000002 */
[----:B------:R-:W-:Y:S01]  /*1bf0*/  @!P2 FMUL R10, R10, 16777216 ;  /* 0x4b8000000a0aa820 */ /* 0x000fe20000400000 */
[----:B------:R-:W-:Y:S01]  /*1c00*/  @P1 FMUL R14, R14, 0.25 ;  /* 0x3e8000000e0e1820 */ /* 0x000fe20000400000 */
[----:B------:R-:W-:-:S02]  /*1c10*/  LOP3.LUT P1, RZ, R46, 0xf, RZ, 0xc0, !PT ;  /* 0x0000000f2eff7812 */ /* 0x000fc4000782c0ff */
[----:B------:R-:W2:Y:S01]  /*1c20*/  SHFL.BFLY PT, R5, R2, 0x1, 0x1f ;  /* 0x0c201f0002057f89 */ /* 0x000ea200000e0000 */
[----:B------:R-:W3:Y:S01]  /*1c30*/  MUFU.RCP R7, R10 ;  /* 0x0000000a00077308 */ /* 0x000ee20000001000 */
[----:B------:R-:W-:Y:S01]  /*1c40*/  @!P2 FMUL R14, R14, 16777216 ;  /* 0x4b8000000e0ea820 */ /* 0x000fe20000400000 */
[----:B------:R-:W-:Y:S02]  /*1c50*/  FSETP.NEU.AND P2, PT, R9, RZ, PT ;  /* 0x000000ff0900720b */ /* 0x000fe40003f4d000 */
[----:B------:R-:W-:Y:S01]  /*1c60*/  ISETP.LT.AND P1, PT, R46, 0x10, !P1 ;  /* 0x000000102e00780c */ /* 0x000fe20004f21270 */
[----:B---3--:R-:W-:Y:S01]  /*1c70*/  FMUL R7, R7, R14 ;  /* 0x0000000e07077220 */ /* 0x008fe20000400000 */
[----:B-1----:R-:W-:-:S11]  /*1c80*/  FADD R4, -R3, R4 ;  /* 0x0000000403047221 */ /* 0x002fd60000000100 */
[----:B------:R-:W-:Y:S01]  /*1c90*/  @P1 STS [R8+UR4+0x80], R9 ;  /* 0x0000800908001988 */ /* 0x000fe20008000804 */
[----:B------:R-:W-:Y:S01]  /*1ca0*/  FMUL R6, R4, R4 ;  /* 0x0000000404067220 */ /* 0x000fe20000400000 */
[----:B------:R-:W-:Y:S01]  /*1cb0*/  FSEL R7, R7, RZ, P2 ;  /* 0x000000ff07077208 */ /* 0x000fe20001000000 */
[----:B--2---:R-:W-:Y:S02]  /*1cc0*/  FADD R2, R2, R5 ;  /* 0x0000000502027221 */ /* 0x004fe40000000000 */
[----:B------:R-:W-:Y:S02]  /*1cd0*/  FMUL R6, R11, R6 ;  /* 0x000000060b067220 */ /* 0x000fe40000400000 */
[----:B------:R-:W-:Y:S02]  /*1ce0*/  FFMA R11, R4, R7, R3 ;  /* 0x00000007040b7223 */ /* 0x000fe40000000003 */
[----:B------:R-:W-:Y:S01]  /*1cf0*/  FFMA R7, R7, R6, R2 ;  /* 0x0000000607077223 */ /* 0x000fe20000000002 */
[----:B------:R-:W1:Y:S02]  /*1d00*/  LDC.64 R4, c[0x0][0x218] ;  /* 0x00008600ff047b82 */ /* 0x000e640000000a00 */
[----:B------:R-:W-:Y:S04]  /*1d10*/  @P1 STS [R8+UR4], R11 ;  /* 0x0000000b08001988 */ /* 0x000fe80008000804 */
[----:B------:R-:W-:Y:S02]  /*1d20*/  @P1 STS [R8+UR4+0x40], R7 ;  /* 0x0000400708001988 */ /* 0x000fe40008000804 */
[----:B------:R-:W2:Y:S08]  /*1d30*/  LDC.64 R2, c[0x0][0x228] ;  /* 0x00008a00ff027b82 */ /* 0x000eb00000000a00 */
[----:B------:R-:W-:Y:S01]  /*1d40*/  BAR.SYNC.DEFER_BLOCKING 0x0 ;  /* 0x0000000000007b1d */ /* 0x000fe20000010000 */
[----:B--2---:R-:W-:-:S05]  /*1d50*/  IMAD.WIDE R2, R0, 0x4, R2 ;  /* 0x0000000400027825 */ /* 0x004fca00078e0202 */
[----:B------:R-:W2:Y:S04]  /*1d60*/  LDS R13, [UR5] ;  /* 0x00000005ff0d7984 */ /* 0x000ea80008000800 */
[----:B------:R-:W3:Y:S04]  /*1d70*/  LDS R6, [UR5+0x40] ;  /* 0x00004005ff067984 */ /* 0x000ee80008000800 */
[----:B--2---:R1:W-:Y:S01]  /*1d80*/  @P0 STG.E desc[UR8][R2.64], R13 ;  /* 0x0000000d02000986 */ /* 0x0043e2000c101908 */
[----:B---3--:R-:W-:Y:S01]  /*1d90*/  FFMA R6, R6, R15, 9.9999997473787516356e-06 ;  /* 0x3727c5ac06067423 */ /* 0x008fe2000000000f */
[----:B------:R-:W-:Y:S06]  /*1da0*/  BAR.SYNC.DEFER_BLOCKING 0x0 ;  /* 0x0000000000007b1d */ /* 0x000fec0000010000 */
[----:B-1----:R-:W-:Y:S05]  /*1db0*/  @!P0 EXIT ;  /* 0x000000000000894d */ /* 0x002fea0003800000 */
[----:B------:R-:W0:Y:S01]  /*1dc0*/  MUFU.RSQ R7, R6 ;  /* 0x0000000600077308 */ /* 0x000e220000001400 */
[----:B------:R-:W-:-:S05]  /*1dd0*/  IMAD.WIDE R2, R0, 0x4, R4 ;  /* 0x0000000400027825 */ /* 0x000fca00078e0204 */
[----:B0-----:R-:W-:Y:S01]  /*1de0*/  STG.E desc[UR8][R2.64], R7 ;  /* 0x0000000702007986 */ /* 0x001fe2000c101908 */
[----:B------:R-:W-:Y:S05]  /*1df0*/  EXIT ;  /* 0x000000000000794d */ /* 0x000fea0003800000 */
.L_x_2:
[----:B------:R-:W-:-:S00]  /*1e00*/  BRA `(.L_x_2) ;  /* 0xfffffffc00fc7947 */ /* 0x000fc0000383ffff */
[----:B------:R-:W-:-:S00]  /*1e10*/  NOP ;  /* 0x0000000000007918 */ /* 0x000fc00000000000 */
        /* <DEDUP_REMOVED lines=14> */
.L_x_3:


//--------------------- .nv.global.init           --------------------------
	.section	.nv.global.init,"aw",@progbits
.nv.global.init:
	.type		_$_str,@object
	.size		_$_str,(.L_0 - _$_str)
_$_str:
        /*0000*/ 	.byte	0x5f, 0x5f, 0x43, 0x55, 0x44, 0x41, 0x5f, 0x46, 0x54, 0x5a, 0x00
.L_0:


//--------------------- .nv.shared.triton_red_fused_convolution_native_group_norm_16 --------------------------
	.section	.nv.shared.triton_red_fused_convolution_native_group_norm_16,"aw",@nobits
	.sectionflags	@""
	.align	16
	.zero		1024


//--------------------- .nv.constant0.triton_red_fused_convolution_native_group_norm_16 --------------------------
	.section	.nv.constant0.triton_red_fused_convolution_native_group_norm_16,"a",@progbits
	.sectionflags	@""
	.align	4
.nv.constant0.triton_red_fused_convolution_native_group_norm_16:
	.zero		568
